	.target	sm_90a

	.elftype	@"ET_EXEC"


//--------------------- .note.nv.tkinfo           --------------------------
	.section	.note.nv.tkinfo,"",@"SHT_NOTE"
	.sectionflags	@"SHF_NOTE_NV_TKINFO"
	.tkinfo
        /*0018*/ 	.word	0x00000002
        /*0030*/ 	.string	""
        /*0030*/ 	.string	"ptxas"
        /*0030*/ 	.string	"Cuda compilation tools, release 13.0, V13.0.88"
        /*0030*/ 	.string	"Build cuda_13.0.r13.0/compiler.36424714_0"
        /*0030*/ 	.string	"-v  -suppress-debug-info  -lineinfo  -arch sm_90a "



//--------------------- .note.nv.cuinfo           --------------------------
	.section	.note.nv.cuinfo,"",@"SHT_NOTE"
	.sectionflags	@"SHF_NOTE_NV_CUINFO"
        /*0018*/ 	.short	0x0002
        /*001a*/ 	.short	0x005a
        /*001c*/ 	.short	0x0082
	.zero		2


//--------------------- .nv.info                  --------------------------
	.section	.nv.info,"",@"SHT_CUDA_INFO"
	.align	4


	//----- nvinfo : EIATTR_REGCOUNT
	.align		4
        /*0000*/ 	.byte	0x04, 0x2f
        /*0002*/ 	.short	(.L_1 - .L_0)
	.align		4
.L_0:
        /*0004*/ 	.word	index@(matmul_kernel)
        /*0008*/ 	.word	0x000000ff


	//----- nvinfo : EIATTR_FRAME_SIZE
	.align		4
.L_1:
        /*000c*/ 	.byte	0x04, 0x11
        /*000e*/ 	.short	(.L_3 - .L_2)
	.align		4
.L_2:
        /*0010*/ 	.word	index@(matmul_kernel)
        /*0014*/ 	.word	0x00000000


	//----- nvinfo : EIATTR_MIN_STACK_SIZE
	.align		4
.L_3:
        /*0018*/ 	.byte	0x04, 0x12
        /*001a*/ 	.short	(.L_5 - .L_4)
	.align		4
.L_4:
        /*001c*/ 	.word	index@(matmul_kernel)
        /*0020*/ 	.word	0x00000000
.L_5:


//--------------------- .nv.compat                --------------------------
	.section	.nv.compat,"",@"SHT_CUDA_COMPAT_INFO"
	.align	4
        /*0000*/ 	.byte	0x02, 0x09, 0x01, 0x00, 0x02, 0x02, 0x04, 0x00, 0x02, 0x05, 0x05, 0x00, 0x03, 0x07, 0x01, 0x01
        /*0010*/ 	.byte	0x02, 0x03, 0x00, 0x00, 0x02, 0x06, 0x01, 0x00, 0x04, 0x0b, 0x08, 0x00, 0x00, 0x00, 0x00, 0x00
        /*0020*/ 	.byte	0x00, 0x00, 0x00, 0x00


//--------------------- .nv.info.matmul_kernel    --------------------------
	.section	.nv.info.matmul_kernel,"",@"SHT_CUDA_INFO"
	.sectionflags	@""
	.align	4


	//----- nvinfo : EIATTR_CUDA_API_VERSION
	.align		4
        /*0000*/ 	.byte	0x04, 0x37
        /*0002*/ 	.short	(.L_7 - .L_6)
.L_6:
        /*0004*/ 	.word	0x00000082


	//----- nvinfo : EIATTR_KPARAM_INFO
	.align		4
.L_7:
        /*0008*/ 	.byte	0x04, 0x17
        /*000a*/ 	.short	(.L_9 - .L_8)
.L_8:
        /*000c*/ 	.word	0x00000000
        /*0010*/ 	.short	0x000d
        /*0012*/ 	.short	0x0048
        /*0014*/ 	.byte	0x00, 0xf4, 0x21, 0x00


	//----- nvinfo : EIATTR_KPARAM_INFO
	.align		4
.L_9:
        /*0018*/ 	.byte	0x04, 0x17
        /*001a*/ 	.short	(.L_11 - .L_10)
.L_10:
        /*001c*/ 	.word	0x00000000
        /*0020*/ 	.short	0x000c
        /*0022*/ 	.short	0x0040
        /*0024*/ 	.byte	0x00, 0xf4, 0x21, 0x00


	//----- nvinfo : EIATTR_KPARAM_INFO
	.align		4
.L_11:
        /*0028*/ 	.byte	0x04, 0x17
        /*002a*/ 	.short	(.L_13 - .L_12)
.L_12:
        /*002c*/ 	.word	0x00000000
        /*0030*/ 	.short	0x000b
        /*0032*/ 	.short	0x0038
        /*0034*/ 	.byte	0x00, 0xf0, 0x11, 0x00


	//----- nvinfo : EIATTR_KPARAM_INFO
	.align		4
.L_13:
        /*0038*/ 	.byte	0x04, 0x17
        /*003a*/ 	.short	(.L_15 - .L_14)
.L_14:
        /*003c*/ 	.word	0x00000000
        /*0040*/ 	.short	0x000a
        /*0042*/ 	.short	0x0034
        /*0044*/ 	.byte	0x00, 0xf0, 0x11, 0x00


	//----- nvinfo : EIATTR_KPARAM_INFO
	.align		4
.L_15:
        /*0048*/ 	.byte	0x04, 0x17
        /*004a*/ 	.short	(.L_17 - .L_16)
.L_16:
        /*004c*/ 	.word	0x00000000
        /*0050*/ 	.short	0x0009
        /*0052*/ 	.short	0x0030
        /*0054*/ 	.byte	0x00, 0xf0, 0x11, 0x00


	//----- nvinfo : EIATTR_KPARAM_INFO
	.align		4
.L_17:
        /*0058*/ 	.byte	0x04, 0x17
        /*005a*/ 	.short	(.L_19 - .L_18)
.L_18:
        /*005c*/ 	.word	0x00000000
        /*0060*/ 	.short	0x0008
        /*0062*/ 	.short	0x002c
        /*0064*/ 	.byte	0x00, 0xf0, 0x11, 0x00


	//----- nvinfo : EIATTR_KPARAM_INFO
	.align		4
.L_19:
        /*0068*/ 	.byte	0x04, 0x17
        /*006a*/ 	.short	(.L_21 - .L_20)
.L_20:
        /*006c*/ 	.word	0x00000000
        /*0070*/ 	.short	0x0007
        /*0072*/ 	.short	0x0028
        /*0074*/ 	.byte	0x00, 0xf0, 0x11, 0x00


	//----- nvinfo : EIATTR_KPARAM_INFO
	.align		4
.L_21:
        /*0078*/ 	.byte	0x04, 0x17
        /*007a*/ 	.short	(.L_23 - .L_22)
.L_22:
        /*007c*/ 	.word	0x00000000
        /*0080*/ 	.short	0x0006
        /*0082*/ 	.short	0x0024
        /*0084*/ 	.byte	0x00, 0xf0, 0x11, 0x00


	//----- nvinfo : EIATTR_KPARAM_INFO
	.align		4
.L_23:
        /*0088*/ 	.byte	0x04, 0x17
        /*008a*/ 	.short	(.L_25 - .L_24)
.L_24:
        /*008c*/ 	.word	0x00000000
        /*0090*/ 	.short	0x0005
        /*0092*/ 	.short	0x0020
        /*0094*/ 	.byte	0x00, 0xf0, 0x11, 0x00


	//----- nvinfo : EIATTR_KPARAM_INFO
	.align		4
.L_25:
        /*0098*/ 	.byte	0x04, 0x17
        /*009a*/ 	.short	(.L_27 - .L_26)
.L_26:
        /*009c*/ 	.word	0x00000000
        /*00a0*/ 	.short	0x0004
        /*00a2*/ 	.short	0x001c
        /*00a4*/ 	.byte	0x00, 0xf0, 0x11, 0x00


	//----- nvinfo : EIATTR_KPARAM_INFO
	.align		4
.L_27:
        /*00a8*/ 	.byte	0x04, 0x17
        /*00aa*/ 	.short	(.L_29 - .L_28)
.L_28:
        /*00ac*/ 	.word	0x00000000
        /*00b0*/ 	.short	0x0003
        /*00b2*/ 	.short	0x0018
        /*00b4*/ 	.byte	0x00, 0xf0, 0x11, 0x00


	//----- nvinfo : EIATTR_KPARAM_INFO
	.align		4
.L_29:
        /*00b8*/ 	.byte	0x04, 0x17
        /*00ba*/ 	.short	(.L_31 - .L_30)
.L_30:
        /*00bc*/ 	.word	0x00000000
        /*00c0*/ 	.short	0x0002
        /*00c2*/ 	.short	0x0010
        /*00c4*/ 	.byte	0x00, 0xf4, 0x21, 0x00


	//----- nvinfo : EIATTR_KPARAM_INFO
	.align		4
.L_31:
        /*00c8*/ 	.byte	0x04, 0x17
        /*00ca*/ 	.short	(.L_33 - .L_32)
.L_32:
        /*00cc*/ 	.word	0x00000000
        /*00d0*/ 	.short	0x0001
        /*00d2*/ 	.short	0x0008
        /*00d4*/ 	.byte	0x00, 0xf4, 0x21, 0x00


	//----- nvinfo : EIATTR_KPARAM_INFO
	.align		4
.L_33:
        /*00d8*/ 	.byte	0x04, 0x17
        /*00da*/ 	.short	(.L_35 - .L_34)
.L_34:
        /*00dc*/ 	.word	0x00000000
        /*00e0*/ 	.short	0x0000
        /*00e2*/ 	.short	0x0000
        /*00e4*/ 	.byte	0x00, 0xf4, 0x21, 0x00


	//----- nvinfo : EIATTR_EXPLICIT_CLUSTER
	.align		4
.L_35:
        /*00e8*/ 	.byte	0x01, 0x3e
	.zero		2


	//----- nvinfo : EIATTR_CTA_PER_CLUSTER
	.align		4
        /*00ec*/ 	.byte	0x04, 0x3d
        /*00ee*/ 	.short	(.L_37 - .L_36)
.L_36:
        /*00f0*/ 	.word	0x00000002
        /*00f4*/ 	.word	0x00000001
        /*00f8*/ 	.word	0x00000001


	//----- nvinfo : EIATTR_SPARSE_MMA_MASK
	.align		4
.L_37:
        /*00fc*/ 	.byte	0x03, 0x50
        /*00fe*/ 	.short	0x0000


	//----- nvinfo : EIATTR_MAXREG_COUNT
	.align		4
        /*0100*/ 	.byte	0x03, 0x1b
        /*0102*/ 	.short	0x00ff


	//----- nvinfo : EIATTR_NUM_BARRIERS
	.align		4
        /*0104*/ 	.byte	0x02, 0x4c
        /*0106*/ 	.byte	0x01
	.zero		1


	//----- nvinfo : EIATTR_MERCURY_ISA_VERSION
	.align		4
        /*0108*/ 	.byte	0x03, 0x5f
        /*010a*/ 	.short	0x0101


	//----- nvinfo : EIATTR_EXIT_INSTR_OFFSETS
	.align		4
        /*010c*/ 	.byte	0x04, 0x1c
        /*010e*/ 	.short	(.L_39 - .L_38)


	//   ....[0]....
.L_38:
        /*0110*/ 	.word	0x0000a050


	//   ....[1]....
        /*0114*/ 	.word	0x0000a070


	//----- nvinfo : EIATTR_REQNTID
	.align		4
.L_39:
        /*0118*/ 	.byte	0x04, 0x10
        /*011a*/ 	.short	(.L_41 - .L_40)
.L_40:
        /*011c*/ 	.word	0x00000080
        /*0120*/ 	.word	0x00000001
        /*0124*/ 	.word	0x00000001


	//----- nvinfo : EIATTR_CBANK_PARAM_SIZE
	.align		4
.L_41:
        /*0128*/ 	.byte	0x03, 0x19
        /*012a*/ 	.short	0x0050


	//----- nvinfo : EIATTR_PARAM_CBANK
	.align		4
        /*012c*/ 	.byte	0x04, 0x0a
        /*012e*/ 	.short	(.L_43 - .L_42)
	.align		4
.L_42:
        /*0130*/ 	.word	index@(.nv.constant0.matmul_kernel)
        /*0134*/ 	.short	0x0210
        /*0136*/ 	.short	0x0050


	//----- nvinfo : EIATTR_SW_WAR
	.align		4
.L_43:
        /*0138*/ 	.byte	0x04, 0x36
        /*013a*/ 	.short	(.L_45 - .L_44)
.L_44:
        /*013c*/ 	.word	0x00000008
.L_45:


//--------------------- .nv.callgraph             --------------------------
	.section	.nv.callgraph,"",@"SHT_CUDA_CALLGRAPH"
	.align	4
	.sectionentsize	8
	.align		4
        /*0000*/ 	.word	0x00000000
	.align		4
        /*0004*/ 	.word	0xffffffff
	.align		4
        /*0008*/ 	.word	0x00000000
	.align		4
        /*000c*/ 	.word	0xfffffffe
	.align		4
        /*0010*/ 	.word	0x00000000
	.align		4
        /*0014*/ 	.word	0xfffffffd
	.align		4
        /*0018*/ 	.word	0x00000000
	.align		4
        /*001c*/ 	.word	0xfffffffc


//--------------------- .text.matmul_kernel       --------------------------
	.section	.text.matmul_kernel,"ax",@progbits
	.align	128
        .global         matmul_kernel
        .type           matmul_kernel,@function
        .size           matmul_kernel,(.L_x_3 - matmul_kernel)
        .other          matmul_kernel,@"STO_CUDA_ENTRY STV_DEFAULT"
matmul_kernel:
.text.matmul_kernel:
[----:B------:R-:W-:Y:S08]  /*0000*/  LDC R1, c[0x0][0x28] ;  /* 0x00000a00ff017b82 */ /* 0x000ff00000000800 */
[----:B------:R-:W0:Y:S01]  /*0010*/  LDC.64 R14, c[0x0][0x228] ;  /* 0x00008a00ff0e7b82 */ /* 0x000e220000000a00 */
[----:B------:R-:W1:Y:S01]  /*0020*/  S2R R250, SR_CgaCtaId ;  /* 0x0000000000fa7919 */ /* 0x000e620000008800 */
[----:B------:R-:W-:Y:S01]  /*0030*/  ULDC.64 UR14, c[0x0][0x208] ;  /* 0x00008200000e7ab9 */ /* 0x000fe20000000a00 */
[----:B------:R-:W-:-:S02]  /*0040*/  CS2R R88, SRZ ;  /* 0x0000000000587805 */ /* 0x000fc4000001ff00 */
[----:B------:R-:W-:Y:S01]  /*0050*/  CS2R R90, SRZ ;  /* 0x00000000005a7805 */ /* 0x000fe2000001ff00 */
[----:B------:R-:W2:Y:S01]  /*0060*/  S2R R160, SR_TID.X ;  /* 0x0000000000a07919 */ /* 0x000ea20000002100 */
[----:B------:R-:W-:Y:S02]  /*0070*/  CS2R R92, SRZ ;  /* 0x00000000005c7805 */ /* 0x000fe4000001ff00 */
[----:B------:R-:W-:Y:S01]  /*0080*/  CS2R R94, SRZ ;  /* 0x00000000005e7805 */ /* 0x000fe2000001ff00 */
[----:B------:R-:W3:Y:S01]  /*0090*/  S2UR UR4, SR_CTAID.X ;  /* 0x00000000000479c3 */ /* 0x000ee20000002500 */
[----:B------:R-:W-:Y:S02]  /*00a0*/  CS2R R96, SRZ ;  /* 0x0000000000607805 */ /* 0x000fe4000001ff00 */
[----:B------:R-:W-:Y:S02]  /*00b0*/  CS2R R98, SRZ ;  /* 0x0000000000627805 */ /* 0x000fe4000001ff00 */
[----:B------:R-:W-:-:S02]  /*00c0*/  CS2R R100, SRZ ;  /* 0x0000000000647805 */ /* 0x000fc4000001ff00 */
[----:B------:R-:W-:Y:S02]  /*00d0*/  CS2R R102, SRZ ;  /* 0x0000000000667805 */ /* 0x000fe4000001ff00 */
[----:B------:R-:W-:Y:S02]  /*00e0*/  CS2R R104, SRZ ;  /* 0x0000000000687805 */ /* 0x000fe4000001ff00 */
[----:B------:R-:W-:Y:S02]  /*00f0*/  CS2R R106, SRZ ;  /* 0x00000000006a7805 */ /* 0x000fe4000001ff00 */
        /* <DEDUP_REMOVED lines=8> */
[----:B------:R-:W-:Y:S01]  /*0180*/  CS2R R124, SRZ ;  /* 0x00000000007c7805 */ /* 0x000fe2000001ff00 */
[----:B0-----:R-:W-:Y:S01]  /*0190*/  VIADD R0, R15, 0xff ;  /* 0x000000ff0f007836 */ /* 0x001fe20000000000 */
[----:B------:R-:W-:-:S02]  /*01a0*/  CS2R R126, SRZ ;  /* 0x00000000007e7805 */ /* 0x000fc4000001ff00 */
[----:B------:R-:W-:Y:S02]  /*01b0*/  CS2R R128, SRZ ;  /* 0x0000000000807805 */ /* 0x000fe4000001ff00 */
[----:B------:R-:W-:Y:S02]  /*01c0*/  CS2R R130, SRZ ;  /* 0x0000000000827805 */ /* 0x000fe4000001ff00 */
[----:B------:R-:W-:Y:S02]  /*01d0*/  CS2R R132, SRZ ;  /* 0x0000000000847805 */ /* 0x000fe4000001ff00 */
[----:B------:R-:W-:Y:S02]  /*01e0*/  SHF.R.S32.HI R3, RZ, 0x1f, R0 ;  /* 0x0000001fff037819 */ /* 0x000fe40000011400 */
[----:B------:R-:W-:Y:S02]  /*01f0*/  CS2R R134, SRZ ;  /* 0x0000000000867805 */ /* 0x000fe4000001ff00 */
[----:B------:R-:W-:-:S02]  /*0200*/  CS2R R136, SRZ ;  /* 0x0000000000887805 */ /* 0x000fc4000001ff00 */
[----:B---3--:R-:W-:Y:S01]  /*0210*/  I2FP.F32.U32 R5, UR4 ;  /* 0x0000000400057c45 */ /* 0x008fe20008201000 */
[----:B------:R-:W-:Y:S01]  /*0220*/  ULDC UR4, c[0x0][0x150] ;  /* 0x0000540000047ab9 */ /* 0x000fe20000000800 */
[----:B------:R-:W-:Y:S02]  /*0230*/  LEA.HI R3, R3, R0, RZ, 0x8 ;  /* 0x0000000003037211 */ /* 0x000fe400078f40ff */
[----:B------:R-:W-:Y:S02]  /*0240*/  CS2R R138, SRZ ;  /* 0x00000000008a7805 */ /* 0x000fe4000001ff00 */
[----:B------:R-:W-:Y:S01]  /*0250*/  CS2R R140, SRZ ;  /* 0x00000000008c7805 */ /* 0x000fe2000001ff00 */
[----:B------:R-:W-:Y:S01]  /*0260*/  FMUL R5, R5, UR4 ;  /* 0x0000000405057c20 */ /* 0x000fe20008400000 */
[----:B------:R-:W-:Y:S02]  /*0270*/  SHF.R.S32.HI R3, RZ, 0x8, R3 ;  /* 0x00000008ff037819 */ /* 0x000fe40000011403 */
[----:B------:R-:W-:-:S02]  /*0280*/  CS2R R142, SRZ ;  /* 0x00000000008e7805 */ /* 0x000fc4000001ff00 */
[C---:B-1----:R-:W-:Y:S01]  /*0290*/  R2UR UR4, R250.reuse ;  /* 0x00000000fa0472ca */ /* 0x042fe200000e0000 */
[----:B------:R-:W-:Y:S01]  /*02a0*/  IMAD.SHL.U32 R250, R250, 0x80, RZ ;  /* 0x00000080fafa7824 */ /* 0x000fe200078e00ff */
[----:B--2---:R-:W-:Y:S01]  /*02b0*/  LOP3.LUT R247, R160, 0x7f, RZ, 0xc0, !PT ;  /* 0x0000007fa0f77812 */ /* 0x004fe200078ec0ff */
[----:B------:R-:W-:Y:S01]  /*02c0*/  IMAD.SHL.U32 R4, R3, 0x8, RZ ;  /* 0x0000000803047824 */ /* 0x000fe200078e00ff */
[----:B------:R-:W0:Y:S01]  /*02d0*/  F2I.U32.TRUNC.NTZ R5, R5 ;  /* 0x0000000500057305 */ /* 0x000e22000020f000 */
[----:B------:R-:W-:Y:S02]  /*02e0*/  CS2R R144, SRZ ;  /* 0x0000000000907805 */ /* 0x000fe4000001ff00 */
[----:B------:R-:W-:Y:S02]  /*02f0*/  CS2R R146, SRZ ;  /* 0x0000000000927805 */ /* 0x000fe4000001ff00 */
[----:B------:R-:W-:Y:S02]  /*0300*/  CS2R R148, SRZ ;  /* 0x0000000000947805 */ /* 0x000fe4000001ff00 */
[----:B------:R-:W-:-:S02]  /*0310*/  IABS R7, R4 ;  /* 0x0000000400077213 */ /* 0x000fc40000000000 */
[----:B------:R-:W-:Y:S02]  /*0320*/  CS2R R150, SRZ ;  /* 0x0000000000967805 */ /* 0x000fe4000001ff00 */
[----:B------:R-:W-:Y:S02]  /*0330*/  CS2R R24, SRZ ;  /* 0x0000000000187805 */ /* 0x000fe4000001ff00 */
[----:B------:R-:W-:Y:S01]  /*0340*/  CS2R R26, SRZ ;  /* 0x00000000001a7805 */ /* 0x000fe2000001ff00 */
[----:B------:R-:W1:Y:S01]  /*0350*/  I2F.RP R0, R7 ;  /* 0x0000000700007306 */ /* 0x000e620000209400 */
[----:B------:R-:W-:Y:S02]  /*0360*/  CS2R R28, SRZ ;  /* 0x00000000001c7805 */ /* 0x000fe4000001ff00 */
[----:B------:R-:W-:Y:S02]  /*0370*/  CS2R R30, SRZ ;  /* 0x00000000001e7805 */ /* 0x000fe4000001ff00 */
[----:B------:R-:W-:-:S02]  /*0380*/  CS2R R32, SRZ ;  /* 0x0000000000207805 */ /* 0x000fc4000001ff00 */
[----:B------:R-:W-:Y:S02]  /*0390*/  CS2R R34, SRZ ;  /* 0x0000000000227805 */ /* 0x000fe4000001ff00 */
[----:B------:R-:W-:Y:S02]  /*03a0*/  CS2R R36, SRZ ;  /* 0x0000000000247805 */ /* 0x000fe4000001ff00 */
[----:B------:R-:W-:Y:S02]  /*03b0*/  CS2R R38, SRZ ;  /* 0x0000000000267805 */ /* 0x000fe4000001ff00 */
[----:B0-----:R-:W-:Y:S02]  /*03c0*/  IABS R11, R5 ;  /* 0x00000005000b7213 */ /* 0x001fe40000000000 */
[----:B------:R-:W-:Y:S02]  /*03d0*/  CS2R R40, SRZ ;  /* 0x0000000000287805 */ /* 0x000fe4000001ff00 */
[----:B------:R-:W-:-:S02]  /*03e0*/  CS2R R42, SRZ ;  /* 0x00000000002a7805 */ /* 0x000fc4000001ff00 */
[----:B------:R-:W-:Y:S02]  /*03f0*/  CS2R R44, SRZ ;  /* 0x00000000002c7805 */ /* 0x000fe4000001ff00 */
[----:B------:R-:W-:Y:S02]  /*0400*/  CS2R R46, SRZ ;  /* 0x00000000002e7805 */ /* 0x000fe4000001ff00 */
[----:B------:R-:W-:Y:S02]  /*0410*/  CS2R R48, SRZ ;  /* 0x0000000000307805 */ /* 0x000fe4000001ff00 */
[----:B------:R-:W-:Y:S02]  /*0420*/  CS2R R50, SRZ ;  /* 0x0000000000327805 */ /* 0x000fe4000001ff00 */
[----:B------:R-:W-:Y:S01]  /*0430*/  CS2R R52, SRZ ;  /* 0x0000000000347805 */ /* 0x000fe2000001ff00 */
[----:B-1----:R-:W0:Y:S01]  /*0440*/  MUFU.RCP R0, R0 ;  /* 0x0000000000007308 */ /* 0x002e220000001000 */
        /* <DEDUP_REMOVED lines=15> */
[----:B------:R-:W-:Y:S01]  /*0540*/  CS2R R84, SRZ ;  /* 0x0000000000547805 */ /* 0x000fe2000001ff00 */
[----:B0-----:R-:W-:Y:S01]  /*0550*/  VIADD R2, R0, 0xffffffe ;  /* 0x0ffffffe00027836 */ /* 0x001fe20000000000 */
[----:B------:R-:W-:Y:S02]  /*0560*/  IABS R0, R4 ;  /* 0x0000000400007213 */ /* 0x000fe40000000000 */
[----:B------:R-:W-:Y:S02]  /*0570*/  CS2R R86, SRZ ;  /* 0x0000000000567805 */ /* 0x000fe4000001ff00 */
[----:B------:R-:W-:Y:S01]  /*0580*/  LOP3.LUT R250, R250, 0x80, RZ, 0xc0, !PT ;  /* 0x00000080fafa7812 */ /* 0x000fe200078ec0ff */
[----:B------:R0:W1:Y:S01]  /*0590*/  F2I.FTZ.U32.TRUNC.NTZ R3, R2 ;  /* 0x0000000200037305 */ /* 0x000062000021f000 */
[----:B------:R-:W-:-:S02]  /*05a0*/  IMAD.MOV R0, RZ, RZ, -R0 ;  /* 0x000000ffff007224 */ /* 0x000fc400078e0a00 */
[----:B0-----:R-:W-:Y:S02]  /*05b0*/  IMAD.MOV.U32 R2, RZ, RZ, RZ ;  /* 0x000000ffff027224 */ /* 0x001fe400078e00ff */
[----:B-1----:R-:W-:-:S04]  /*05c0*/  IMAD.MOV R6, RZ, RZ, -R3 ;  /* 0x000000ffff067224 */ /* 0x002fc800078e0a03 */
[----:B------:R-:W-:-:S04]  /*05d0*/  IMAD R9, R6, R7, RZ ;  /* 0x0000000706097224 */ /* 0x000fc800078e02ff */
[----:B------:R-:W-:-:S06]  /*05e0*/  IMAD.HI.U32 R2, R3, R9, R2 ;  /* 0x0000000903027227 */ /* 0x000fcc00078e0002 */
[----:B------:R-:W-:-:S04]  /*05f0*/  IMAD.HI.U32 R2, R2, R11, RZ ;  /* 0x0000000b02027227 */ /* 0x000fc800078e00ff */
[----:B------:R-:W-:-:S05]  /*0600*/  IMAD R0, R2, R0, R11 ;  /* 0x0000000002007224 */ /* 0x000fca00078e020b */
[----:B------:R-:W-:-:S13]  /*0610*/  ISETP.GT.U32.AND P1, PT, R7, R0, PT ;  /* 0x000000000700720c */ /* 0x000fda0003f24070 */
[----:B------:R-:W-:Y:S02]  /*0620*/  @!P1 IMAD.IADD R0, R0, 0x1, -R7 ;  /* 0x0000000100009824 */ /* 0x000fe400078e0a07 */
[----:B------:R-:W-:Y:S01]  /*0630*/  @!P1 VIADD R2, R2, 0x1 ;  /* 0x0000000102029836 */ /* 0x000fe20000000000 */
[----:B------:R-:W-:Y:S02]  /*0640*/  ISETP.NE.AND P1, PT, R4, RZ, PT ;  /* 0x000000ff0400720c */ /* 0x000fe40003f25270 */
[----:B------:R-:W-:Y:S02]  /*0650*/  ISETP.GE.U32.AND P0, PT, R0, R7, PT ;  /* 0x000000070000720c */ /* 0x000fe40003f06070 */
[----:B------:R-:W-:-:S04]  /*0660*/  LOP3.LUT R0, R5, R4, RZ, 0x3c, !PT ;  /* 0x0000000405007212 */ /* 0x000fc800078e3cff */
[----:B------:R-:W-:Y:S01]  /*0670*/  ISETP.GE.AND P2, PT, R0, RZ, PT ;  /* 0x000000ff0000720c */ /* 0x000fe20003f46270 */
[----:B------:R-:W-:-:S05]  /*0680*/  VIADD R0, R14, 0x7f ;  /* 0x0000007f0e007836 */ /* 0x000fca0000000000 */
[----:B------:R-:W-:Y:S01]  /*0690*/  SHF.R.S32.HI R3, RZ, 0x1f, R0 ;  /* 0x0000001fff037819 */ /* 0x000fe20000011400 */
[----:B------:R-:W-:-:S03]  /*06a0*/  @P0 VIADD R2, R2, 0x1 ;  /* 0x0000000102020836 */ /* 0x000fc60000000000 */
[----:B------:R-:W-:-:S03]  /*06b0*/  LEA.HI R3, R3, R0, RZ, 0x7 ;  /* 0x0000000003037211 */ /* 0x000fc600078f38ff */
[----:B------:R-:W-:Y:S01]  /*06c0*/  @!P2 IMAD.MOV R2, RZ, RZ, -R2 ;  /* 0x000000ffff02a224 */ /* 0x000fe200078e0a02 */
[----:B------:R-:W-:-:S05]  /*06d0*/  @!P1 LOP3.LUT R2, RZ, R4, RZ, 0x33, !PT ;  /* 0x00000004ff029212 */ /* 0x000fca00078e33ff */
[----:B------:R-:W-:Y:S02]  /*06e0*/  IMAD.SHL.U32 R6, R2, 0x8, RZ ;  /* 0x0000000802067824 */ /* 0x000fe400078e00ff */
[----:B------:R-:W-:-:S03]  /*06f0*/  IMAD.MOV R2, RZ, RZ, -R2 ;  /* 0x000000ffff027224 */ /* 0x000fc600078e0a02 */
[----:B------:R-:W-:Y:S01]  /*0700*/  LEA.HI.SX32 R3, R3, -R6, 0x19 ;  /* 0x8000000603037211 */ /* 0x000fe200078fcaff */
[----:B------:R-:W-:-:S03]  /*0710*/  IMAD R4, R4, R2, R5 ;  /* 0x0000000204047224 */ /* 0x000fc600078e0205 */
[----:B------:R-:W-:Y:S02]  /*0720*/  VIMNMX R11, R3, 0x8, PT ;  /* 0x00000008030b7848 */ /* 0x000fe40003fe0100 */
[----:B------:R-:W-:Y:S02]  /*0730*/  IABS R9, R4 ;  /* 0x0000000400097213 */ /* 0x000fe40000000000 */
[----:B------:R-:W-:-:S04]  /*0740*/  IABS R7, R11 ;  /* 0x0000000b00077213 */ /* 0x000fc80000000000 */
[----:B------:R-:W0:Y:S08]  /*0750*/  I2F.RP R0, R7 ;  /* 0x0000000700007306 */ /* 0x000e300000209400 */
[----:B0-----:R-:W0:Y:S02]  /*0760*/  MUFU.RCP R0, R0 ;  /* 0x0000000000007308 */ /* 0x001e240000001000 */
[----:B0-----:R-:W-:-:S06]  /*0770*/  VIADD R3, R0, 0xffffffe ;  /* 0x0ffffffe00037836 */ /* 0x001fcc0000000000 */
[----:B------:R-:W0:Y:S02]  /*0780*/  F2I.FTZ.U32.TRUNC.NTZ R3, R3 ;  /* 0x0000000300037305 */ /* 0x000e24000021f000 */
[----:B0-----:R-:W-:-:S04]  /*0790*/  IMAD.MOV R8, RZ, RZ, -R3 ;  /* 0x000000ffff087224 */ /* 0x001fc800078e0a03 */
[----:B------:R-:W-:Y:S01]  /*07a0*/  IMAD.MOV.U32 R2, RZ, RZ, R8 ;  /* 0x000000ffff027224 */ /* 0x000fe200078e0008 */
[----:B------:R-:W-:-:S03]  /*07b0*/  IABS R8, R11 ;  /* 0x0000000b00087213 */ /* 0x000fc60000000000 */
[----:B------:R-:W-:Y:S02]  /*07c0*/  IMAD R5, R2, R7, RZ ;  /* 0x0000000702057224 */ /* 0x000fe400078e02ff */
[----:B------:R-:W-:Y:S02]  /*07d0*/  IMAD.MOV.U32 R2, RZ, RZ, RZ ;  /* 0x000000ffff027224 */ /* 0x000fe400078e00ff */
[----:B------:R-:W-:Y:S02]  /*07e0*/  IMAD.MOV R0, RZ, RZ, -R8 ;  /* 0x000000ffff007224 */ /* 0x000fe400078e0a08 */
[----:B------:R-:W-:Y:S01]  /*07f0*/  IMAD.HI.U32 R2, R3, R5, R2 ;  /* 0x0000000503027227 */ /* 0x000fe200078e0002 */
[----:B------:R-:W-:Y:S01]  /*0800*/  MOV R3, 0x400 ;  /* 0x0000040000037802 */ /* 0x000fe20000000f00 */
[----:B------:R-:W0:Y:S03]  /*0810*/  LDC R5, c[0x0][0x230] ;  /* 0x00008c00ff057b82 */ /* 0x000e260000000800 */
[----:B------:R-:W-:Y:S01]  /*0820*/  R2UR UR12, R3 ;  /* 0x00000000030c72ca */ /* 0x000fe200000e0000 */
[----:B------:R-:W-:-:S04]  /*0830*/  IMAD.HI.U32 R2, R2, R9, RZ ;  /* 0x0000000902027227 */ /* 0x000fc800078e00ff */
[----:B------:R-:W-:-:S05]  /*0840*/  IMAD R0, R2, R0, R9 ;  /* 0x0000000002007224 */ /* 0x000fca00078e0209 */
[----:B------:R-:W-:-:S03]  /*0850*/  ISETP.GT.U32.AND P1, PT, R7, R0, PT ;  /* 0x000000000700720c */ /* 0x000fc60003f24070 */
[----:B------:R-:W-:Y:S01]  /*0860*/  ULEA UR12, UR4, UR12, 0x18 ;  /* 0x0000000c040c7291 */ /* 0x000fe2000f8ec03f */
[----:B0-----:R-:W-:-:S09]  /*0870*/  VIADD R5, R5, 0x1f ;  /* 0x0000001f05057836 */ /* 0x001fd20000000000 */
[----:B------:R-:W-:Y:S02]  /*0880*/  @!P1 IMAD.IADD R0, R0, 0x1, -R7 ;  /* 0x0000000100009824 */ /* 0x000fe400078e0a07 */
[----:B------:R-:W-:Y:S01]  /*0890*/  @!P1 VIADD R2, R2, 0x1 ;  /* 0x0000000102029836 */ /* 0x000fe20000000000 */
[----:B------:R-:W-:Y:S02]  /*08a0*/  ISETP.NE.AND P1, PT, R11, RZ, PT ;  /* 0x000000ff0b00720c */ /* 0x000fe40003f25270 */
[----:B------:R-:W-:Y:S02]  /*08b0*/  ISETP.GE.U32.AND P0, PT, R0, R7, PT ;  /* 0x000000070000720c */ /* 0x000fe40003f06070 */
[----:B------:R-:W-:-:S04]  /*08c0*/  LOP3.LUT R0, R4, R11, RZ, 0x3c, !PT ;  /* 0x0000000b04007212 */ /* 0x000fc800078e3cff */
[----:B------:R-:W-:-:S07]  /*08d0*/  ISETP.GE.AND P2, PT, R0, RZ, PT ;  /* 0x000000ff0000720c */ /* 0x000fce0003f46270 */
[----:B------:R-:W-:Y:S01]  /*08e0*/  @P0 VIADD R2, R2, 0x1 ;  /* 0x0000000102020836 */ /* 0x000fe20000000000 */
[----:B------:R-:W-:-:S05]  /*08f0*/  ISETP.GE.AND P0, PT, R5, 0x20, PT ;  /* 0x000000200500780c */ /* 0x000fca0003f06270 */
[----:B------:R-:W-:Y:S01]  /*0900*/  @!P2 IMAD.MOV R2, RZ, RZ, -R2 ;  /* 0x000000ffff02a224 */ /* 0x000fe200078e0a02 */
[----:B------:R-:W-:-:S05]  /*0910*/  @!P1 LOP3.LUT R2, RZ, R11, RZ, 0x33, !PT ;  /* 0x0000000bff029212 */ /* 0x000fca00078e33ff */
[----:B------:R-:W-:Y:S02]  /*0920*/  IMAD.MOV R0, RZ, RZ, -R2 ;  /* 0x000000ffff007224 */ /* 0x000fe400078e0a02 */
[----:B------:R-:W-:Y:S02]  /*0930*/  IMAD.SHL.U32 R181, R2, 0x100, RZ ;  /* 0x0000010002b57824 */ /* 0x000fe400078e00ff */
[----:B------:R-:W-:-:S04]  /*0940*/  IMAD R0, R11, R0, R4 ;  /* 0x000000000b007224 */ /* 0x000fc800078e0204 */
[----:B------:R-:W-:-:S04]  /*0950*/  IMAD.IADD R0, R6, 0x1, R0 ;  /* 0x0000000106007824 */ /* 0x000fc800078e0200 */
[----:B------:R-:W-:Y:S01]  /*0960*/  IMAD R249, R0, 0x80, R247 ;  /* 0x0000008000f97824 */ /* 0x000fe200078e02f7 */
[----:B------:R-:W-:Y:S06]  /*0970*/  @!P0 BRA `(.L_x_0) ;  /* 0x0000004800b88947 */ /* 0x000fec0003800000 */
[----:B------:R-:W-:Y:S01]  /*0980*/  IABS R19, R14 ;  /* 0x0000000e00137213 */ /* 0x000fe20000000000 */
[----:B------:R-:W-:Y:S01]  /*0990*/  IMAD.SHL.U32 R246, R160, 0x20, RZ ;  /* 0x00000020a0f67824 */ /* 0x000fe200078e00ff */
[----:B------:R-:W-:Y:S01]  /*09a0*/  IABS R0, R15 ;  /* 0x0000000f00007213 */ /* 0x000fe20000000000 */
[----:B------:R-:W-:Y:S01]  /*09b0*/  ULDC UR6, c[0x0][0x240] ;  /* 0x0000900000067ab9 */ /* 0x000fe20000000800 */
[----:B------:R-:W0:Y:S01]  /*09c0*/  I2F.RP R8, R19 ;  /* 0x0000001300087306 */ /* 0x000e220000209400 */
[----:B------:R-:W-:Y:S01]  /*09d0*/  SHF.R.S32.HI R2, RZ, 0x1f, R5 ;  /* 0x0000001fff027819 */ /* 0x000fe20000011405 */
[----:B------:R-:W-:Y:S01]  /*09e0*/  ULDC.64 UR16, c[0x0][0x218] ;  /* 0x0000860000107ab9 */ /* 0x000fe20000000a00 */
[----:B------:R-:W-:Y:S01]  /*09f0*/  SHF.R.U32.HI R10, RZ, 0x5, R160 ;  /* 0x00000005ff0a7819 */ /* 0x000fe200000116a0 */
[----:B------:R-:W-:Y:S01]  /*0a00*/  ULDC UR7, c[0x0][0x234] ;  /* 0x00008d0000077ab9 */ /* 0x000fe20000000800 */
[----:B------:R-:W-:Y:S01]  /*0a10*/  LEA.HI R5, R2, R5, RZ, 0x5 ;  /* 0x0000000502057211 */ /* 0x000fe200078f28ff */
[----:B------:R-:W-:Y:S01]  /*0a20*/  IMAD.MOV.U32 R245, RZ, RZ, RZ ;  /* 0x000000fffff57224 */ /* 0x000fe200078e00ff */
[----:B------:R-:W-:Y:S01]  /*0a30*/  SGXT.U32 R2, R10, 0x2 ;  /* 0x000000020a02781a */ /* 0x000fe20000000000 */
[----:B------:R-:W1:Y:S01]  /*0a40*/  I2F.RP R4, R0 ;  /* 0x0000000000047306 */ /* 0x000e620000209400 */
[----:B------:R-:W-:Y:S01]  /*0a50*/  IMAD.U32 R10, RZ, RZ, UR12 ;  /* 0x0000000cff0a7e24 */ /* 0x000fe2000f8e00ff */
[----:B------:R-:W-:Y:S01]  /*0a60*/  ULDC.64 UR8, c[0x0][0x210] ;  /* 0x0000840000087ab9 */ /* 0x000fe20000000a00 */
[----:B------:R-:W-:Y:S01]  /*0a70*/  LOP3.LUT R16, R181, R250, R2, 0xfe, !PT ;  /* 0x000000fab5107212 */ /* 0x000fe200078efe02 */
[----:B------:R-:W-:Y:S01]  /*0a80*/  IMAD.MOV.U32 R2, RZ, RZ, RZ ;  /* 0x000000ffff027224 */ /* 0x000fe200078e00ff */
[----:B------:R-:W-:-:S02]  /*0a90*/  R2UR UR5, R245 ;  /* 0x00000000f50572ca */ /* 0x000fc400000e0000 */
[----:B------:R-:W-:Y:S02]  /*0aa0*/  CS2R R88, SRZ ;  /* 0x0000000000587805 */ /* 0x000fe4000001ff00 */
[C---:B------:R-:W-:Y:S01]  /*0ab0*/  LOP3.LUT R20, R16.reuse, 0x74, RZ, 0xfc, !PT ;  /* 0x0000007410147812 */ /* 0x040fe200078efcff */
[----:B0-----:R-:W0:Y:S01]  /*0ac0*/  MUFU.RCP R8, R8 ;  /* 0x0000000800087308 */ /* 0x001e220000001000 */
[----:B------:R-:W-:Y:S02]  /*0ad0*/  LOP3.LUT R18, R16, 0x78, RZ, 0xfc, !PT ;  /* 0x0000007810127812 */ /* 0x000fe400078efcff */
[----:B------:R-:W-:Y:S02]  /*0ae0*/  CS2R R90, SRZ ;  /* 0x00000000005a7805 */ /* 0x000fe4000001ff00 */
[----:B------:R-:W-:Y:S02]  /*0af0*/  SHF.R.U32.HI R10, RZ, 0x4, R10 ;  /* 0x00000004ff0a7819 */ /* 0x000fe4000001160a */
[----:B------:R-:W-:-:S02]  /*0b00*/  CS2R R92, SRZ ;  /* 0x00000000005c7805 */ /* 0x000fc4000001ff00 */
[----:B------:R-:W-:Y:S02]  /*0b10*/  ISETP.GE.AND P2, PT, R18, RZ, PT ;  /* 0x000000ff1200720c */ /* 0x000fe40003f46270 */
[----:B------:R-:W-:Y:S02]  /*0b20*/  CS2R R94, SRZ ;  /* 0x00000000005e7805 */ /* 0x000fe4000001ff00 */
[----:B------:R-:W-:Y:S01]  /*0b30*/  SGXT.U32 R244, R10, 0xe ;  /* 0x0000000e0af4781a */ /* 0x000fe20000000000 */
[----:B-1----:R-:W1:Y:S01]  /*0b40*/  MUFU.RCP R4, R4 ;  /* 0x0000000400047308 */ /* 0x002e620000001000 */
[C---:B------:R-:W-:Y:S02]  /*0b50*/  LOP3.LUT R10, R16.reuse, 0x6c, RZ, 0xfc, !PT ;  /* 0x0000006c100a7812 */ /* 0x040fe400078efcff */
[----:B------:R-:W-:Y:S02]  /*0b60*/  CS2R R96, SRZ ;  /* 0x0000000000607805 */ /* 0x000fe4000001ff00 */
[----:B------:R-:W-:-:S02]  /*0b70*/  LOP3.LUT R22, R16, 0x1c, RZ, 0xfc, !PT ;  /* 0x0000001c10167812 */ /* 0x000fc400078efcff */
[----:B------:R-:W-:Y:S02]  /*0b80*/  CS2R R98, SRZ ;  /* 0x0000000000627805 */ /* 0x000fe4000001ff00 */
[----:B------:R-:W-:Y:S02]  /*0b90*/  IABS R17, R10 ;  /* 0x0000000a00117213 */ /* 0x000fe40000000000 */
[----:B------:R-:W-:Y:S02]  /*0ba0*/  CS2R R100, SRZ ;  /* 0x0000000000647805 */ /* 0x000fe4000001ff00 */
[----:B------:R-:W-:Y:S02]  /*0bb0*/  IABS R57, R22 ;  /* 0x0000001600397213 */ /* 0x000fe40000000000 */
[----:B------:R-:W-:Y:S01]  /*0bc0*/  CS2R R102, SRZ ;  /* 0x0000000000667805 */ /* 0x000fe2000001ff00 */
[----:B0-----:R-:W-:Y:S01]  /*0bd0*/  VIADD R6, R8, 0xffffffe ;  /* 0x0ffffffe08067836 */ /* 0x001fe20000000000 */
[----:B------:R-:W-:-:S02]  /*0be0*/  LOP3.LUT R24, R16, 0x18, RZ, 0xfc, !PT ;  /* 0x0000001810187812 */ /* 0x000fc400078efcff */
[----:B------:R-:W-:Y:S02]  /*0bf0*/  CS2R R104, SRZ ;  /* 0x0000000000687805 */ /* 0x000fe4000001ff00 */
[C---:B------:R-:W-:Y:S01]  /*0c00*/  LOP3.LUT R26, R16.reuse, 0x14, RZ, 0xfc, !PT ;  /* 0x00000014101a7812 */ /* 0x040fe200078efcff */
[----:B------:R0:W2:Y:S01]  /*0c10*/  F2I.FTZ.U32.TRUNC.NTZ R7, R6 ;  /* 0x0000000600077305 */ /* 0x0000a2000021f000 */
[----:B------:R-:W-:Y:S02]  /*0c20*/  IABS R59, R24 ;  /* 0x00000018003b7213 */ /* 0x000fe40000000000 */
[----:B------:R-:W-:Y:S02]  /*0c30*/  CS2R R106, SRZ ;  /* 0x00000000006a7805 */ /* 0x000fe4000001ff00 */
[----:B------:R-:W-:Y:S01]  /*0c40*/  LOP3.LUT R28, R16, 0xc, RZ, 0xfc, !PT ;  /* 0x0000000c101c7812 */ /* 0x000fe200078efcff */
[----:B-1----:R-:W-:Y:S01]  /*0c50*/  VIADD R3, R4, 0xffffffe ;  /* 0x0ffffffe04037836 */ /* 0x002fe20000000000 */
[----:B------:R-:W-:-:S02]  /*0c60*/  IABS R4, R249 ;  /* 0x000000f900047213 */ /* 0x000fc40000000000 */
[----:B------:R-:W-:Y:S02]  /*0c70*/  CS2R R108, SRZ ;  /* 0x00000000006c7805 */ /* 0x000fe4000001ff00 */
[----:B------:R-:W-:Y:S02]  /*0c80*/  IABS R61, R26 ;  /* 0x0000001a003d7213 */ /* 0x000fe40000000000 */
[----:B------:R-:W-:Y:S01]  /*0c90*/  CS2R R110, SRZ ;  /* 0x00000000006e7805 */ /* 0x000fe2000001ff00 */
[----:B0-----:R-:W-:Y:S01]  /*0ca0*/  IMAD.MOV.U32 R6, RZ, RZ, RZ ;  /* 0x000000ffff067224 */ /* 0x001fe200078e00ff */
[----:B------:R-:W0:Y:S01]  /*0cb0*/  F2I.FTZ.U32.TRUNC.NTZ R3, R3 ;  /* 0x0000000300037305 */ /* 0x000e22000021f000 */
[----:B------:R-:W-:Y:S02]  /*0cc0*/  IABS R65, R28 ;  /* 0x0000001c00417213 */ /* 0x000fe40000000000 */
[----:B------:R-:W-:Y:S02]  /*0cd0*/  CS2R R112, SRZ ;  /* 0x0000000000707805 */ /* 0x000fe4000001ff00 */
[----:B------:R-:W-:-:S02]  /*0ce0*/  LOP3.LUT R30, R16, 0x8, RZ, 0xfc, !PT ;  /* 0x00000008101e7812 */ /* 0x000fc400078efcff */
[----:B------:R-:W-:Y:S01]  /*0cf0*/  CS2R R114, SRZ ;  /* 0x0000000000727805 */ /* 0x000fe2000001ff00 */
[----:B--2---:R-:W-:Y:S01]  /*0d00*/  IMAD.MOV R12, RZ, RZ, -R7 ;  /* 0x000000ffff0c7224 */ /* 0x004fe200078e0a07 */
[----:B------:R-:W-:Y:S02]  /*0d10*/  IABS R69, R16 ;  /* 0x0000001000457213 */ /* 0x000fe40000000000 */
[----:B------:R-:W-:Y:S02]  /*0d20*/  CS2R R116, SRZ ;  /* 0x0000000000747805 */ /* 0x000fe4000001ff00 */
[----:B------:R-:W-:Y:S01]  /*0d30*/  IABS R67, R30 ;  /* 0x0000001e00437213 */ /* 0x000fe20000000000 */
[----:B------:R-:W-:Y:S01]  /*0d40*/  IMAD R9, R12, R19, RZ ;  /* 0x000000130c097224 */ /* 0x000fe200078e02ff */
[----:B------:R-:W-:Y:S02]  /*0d50*/  LOP3.LUT R12, R16, 0x7c, RZ, 0xfc, !PT ;  /* 0x0000007c100c7812 */ /* 0x000fe400078efcff */
[----:B------:R-:W-:-:S02]  /*0d60*/  CS2R R118, SRZ ;  /* 0x0000000000767805 */ /* 0x000fc4000001ff00 */
[----:B------:R-:W-:Y:S01]  /*0d70*/  R2UR UR4, R244 ;  /* 0x00000000f40472ca */ /* 0x000fe200000e0000 */
[----:B------:R-:W-:Y:S01]  /*0d80*/  IMAD.HI.U32 R6, R7, R9, R6 ;  /* 0x0000000907067227 */ /* 0x000fe200078e0006 */
[----:B------:R-:W-:Y:S02]  /*0d90*/  IABS R8, R12 ;  /* 0x0000000c00087213 */ /* 0x000fe40000000000 */
[----:B------:R-:W-:Y:S02]  /*0da0*/  CS2R R120, SRZ ;  /* 0x0000000000787805 */ /* 0x000fe4000001ff00 */
[----:B------:R-:W-:Y:S01]  /*0db0*/  IABS R9, R18 ;  /* 0x0000001200097213 */ /* 0x000fe20000000000 */
[----:B0-----:R-:W-:Y:S01]  /*0dc0*/  IMAD.MOV R11, RZ, RZ, -R3 ;  /* 0x000000ffff0b7224 */ /* 0x001fe200078e0a03 */
[----:B------:R-:W-:Y:S01]  /*0dd0*/  ISETP.GE.AND P4, PT, R12, RZ, PT ;  /* 0x000000ff0c00720c */ /* 0x000fe20003f86270 */
[----:B------:R-:W-:Y:S01]  /*0de0*/  IMAD.HI.U32 R6, R6, R4, RZ ;  /* 0x0000000406067227 */ /* 0x000fe200078e00ff */
[----:B------:R-:W-:-:S02]  /*0df0*/  LOP3.LUT R12, R16, 0x54, RZ, 0xfc, !PT ;  /* 0x00000054100c7812 */ /* 0x000fc400078efcff */
[----:B------:R-:W-:Y:S02]  /*0e00*/  CS2R R122, SRZ ;  /* 0x00000000007a7805 */ /* 0x000fe4000001ff00 */
[----:B------:R-:W-:Y:S01]  /*0e10*/  LOP3.LUT R18, R16, 0x48, RZ, 0xfc, !PT ;  /* 0x0000004810127812 */ /* 0x000fe200078efcff */
[----:B------:R-:W-:Y:S01]  /*0e20*/  IMAD R7, R11, R0, RZ ;  /* 0x000000000b077224 */ /* 0x000fe200078e02ff */
[----:B------:R-:W-:Y:S01]  /*0e30*/  IABS R11, R20 ;  /* 0x00000014000b7213 */ /* 0x000fe20000000000 */
[----:B------:R-:W-:Y:S01]  /*0e40*/  IMAD.MOV R6, RZ, RZ, -R6 ;  /* 0x000000ffff067224 */ /* 0x000fe200078e0a06 */
[----:B------:R-:W-:Y:S01]  /*0e50*/  IABS R29, R12 ;  /* 0x0000000c001d7213 */ /* 0x000fe20000000000 */
[----:B------:R-:W-:Y:S01]  /*0e60*/  IMAD.HI.U32 R3, R3, R7, R2 ;  /* 0x0000000703037227 */ /* 0x000fe200078e0002 */
[----:B------:R-:W-:Y:S02]  /*0e70*/  SHF.R.S32.HI R2, RZ, 0x2, R160 ;  /* 0x00000002ff027819 */ /* 0x000fe400000114a0 */
[----:B------:R-:W-:-:S02]  /*0e80*/  CS2R R124, SRZ ;  /* 0x00000000007c7805 */ /* 0x000fc4000001ff00 */
[----:B------:R-:W-:Y:S01]  /*0e90*/  IABS R35, R18 ;  /* 0x0000001200237213 */ /* 0x000fe20000000000 */
[----:B------:R-:W-:Y:S01]  /*0ea0*/  IMAD R6, R19, R6, R4 ;  /* 0x0000000613067224 */ /* 0x000fe200078e0204 */
[----:B------:R-:W-:Y:S01]  /*0eb0*/  SGXT R2, R2, 0x1 ;  /* 0x000000010202781a */ /* 0x000fe20000000200 */
[----:B------:R-:W-:Y:S01]  /*0ec0*/  IMAD.HI.U32 R4, R3, R9, RZ ;  /* 0x0000000903047227 */ /* 0x000fe200078e00ff */
[----:B------:R-:W-:Y:S02]  /*0ed0*/  LOP3.LUT R243, R247, 0x10, RZ, 0x3c, !PT ;  /* 0x00000010f7f37812 */ /* 0x000fe400078e3cff */
[----:B------:R-:W-:Y:S02]  /*0ee0*/  CS2R R126, SRZ ;  /* 0x00000000007e7805 */ /* 0x000fe4000001ff00 */
[----:B------:R-:W-:Y:S01]  /*0ef0*/  LOP3.LUT R7, R2, 0x90, RZ, 0xc0, !PT ;  /* 0x0000009002077812 */ /* 0x000fe200078ec0ff */
[----:B------:R-:W-:Y:S01]  /*0f00*/  IMAD.HI.U32 R2, R3, R8, RZ ;  /* 0x0000000803027227 */ /* 0x000fe200078e00ff */
[----:B------:R-:W-:-:S02]  /*0f10*/  ISETP.GT.U32.AND P0, PT, R19, R6, PT ;  /* 0x000000061300720c */ /* 0x000fc40003f04070 */
[----:B------:R-:W-:Y:S02]  /*0f20*/  CS2R R128, SRZ ;  /* 0x0000000000807805 */ /* 0x000fe4000001ff00 */
[----:B------:R-:W-:Y:S01]  /*0f30*/  LOP3.LUT R246, R7, 0xf60, R246, 0xf8, !PT ;  /* 0x00000f6007f67812 */ /* 0x000fe200078ef8f6 */
[----:B------:R-:W-:Y:S01]  /*0f40*/  IMAD.MOV R7, RZ, RZ, -R2 ;  /* 0x000000ffff077224 */ /* 0x000fe200078e0a02 */
[----:B------:R-:W-:Y:S01]  /*0f50*/  CS2R R130, SRZ ;  /* 0x0000000000827805 */ /* 0x000fe2000001ff00 */
[----:B------:R-:W-:Y:S01]  /*0f60*/  IMAD.HI.U32 R2, R3, R11, RZ ;  /* 0x0000000b03027227 */ /* 0x000fe200078e00ff */
[----:B------:R-:W-:Y:S02]  /*0f70*/  CS2R R132, SRZ ;  /* 0x0000000000847805 */ /* 0x000fe4000001ff00 */
[----:B------:R-:W-:Y:S02]  /*0f80*/  CS2R R134, SRZ ;  /* 0x0000000000867805 */ /* 0x000fe4000001ff00 */
[----:B------:R-:W-:Y:S01]  /*0f90*/  CS2R R136, SRZ ;  /* 0x0000000000887805 */ /* 0x000fe2000001ff00 */
[----:B------:R-:W-:Y:S01]  /*0fa0*/  IMAD R7, R0, R7, R8 ;  /* 0x0000000700077224 */ /* 0x000fe200078e0208 */
[----:B------:R-:W-:Y:S01]  /*0fb0*/  LOP3.LUT R8, R16, 0x70, RZ, 0xfc, !PT ;  /* 0x0000007010087812 */ /* 0x000fe200078efcff */
[----:B------:R-:W-:Y:S01]  /*0fc0*/  IMAD.MOV R2, RZ, RZ, -R2 ;  /* 0x000000ffff027224 */ /* 0x000fe200078e0a02 */
[----:B------:R-:W-:Y:S01]  /*0fd0*/  CS2R R138, SRZ ;  /* 0x00000000008a7805 */ /* 0x000fe2000001ff00 */
[----:B------:R-:W-:Y:S01]  /*0fe0*/  @!P0 IMAD.IADD R6, R6, 0x1, -R19 ;  /* 0x0000000106068824 */ /* 0x000fe200078e0a13 */
[C---:B------:R-:W-:Y:S01]  /*0ff0*/  ISETP.GT.U32.AND P1, PT, R0.reuse, R7, PT ;  /* 0x000000070000720c */ /* 0x040fe20003f24070 */
[----:B------:R-:W-:Y:S01]  /*1000*/  IMAD R11, R0, R2, R11 ;  /* 0x00000002000b7224 */ /* 0x000fe200078e020b */
[----:B------:R-:W-:Y:S01]  /*1010*/  IABS R13, R8 ;  /* 0x00000008000d7213 */ /* 0x000fe20000000000 */
[----:B------:R-:W-:Y:S01]  /*1020*/  IMAD.MOV R4, RZ, RZ, -R4 ;  /* 0x000000ffff047224 */ /* 0x000fe200078e0a04 */
[----:B------:R-:W-:-:S02]  /*1030*/  ISETP.GT.U32.AND P0, PT, R19, R6, PT ;  /* 0x000000061300720c */ /* 0x000fc40003f04070 */
[----:B------:R-:W-:Y:S02]  /*1040*/  CS2R R140, SRZ ;  /* 0x00000000008c7805 */ /* 0x000fe4000001ff00 */
[C---:B------:R-:W-:Y:S01]  /*1050*/  ISETP.GT.U32.AND P6, PT, R0.reuse, R11, PT ;  /* 0x0000000b0000720c */ /* 0x040fe20003fc4070 */
[C---:B------:R-:W-:Y:S01]  /*1060*/  IMAD R9, R0.reuse, R4, R9 ;  /* 0x0000000400097224 */ /* 0x040fe200078e0209 */
[----:B------:R-:W-:Y:S01]  /*1070*/  CS2R R142, SRZ ;  /* 0x00000000008e7805 */ /* 0x000fe2000001ff00 */
[----:B------:R-:W-:Y:S01]  /*1080*/  IMAD.HI.U32 R4, R3, R17, RZ ;  /* 0x0000001103047227 */ /* 0x000fe200078e00ff */
[----:B------:R-:W-:Y:S02]  /*1090*/  CS2R R144, SRZ ;  /* 0x0000000000907805 */ /* 0x000fe4000001ff00 */
[----:B------:R-:W-:Y:S02]  /*10a0*/  CS2R R146, SRZ ;  /* 0x0000000000927805 */ /* 0x000fe4000001ff00 */
[----:B------:R-:W-:Y:S01]  /*10b0*/  ISETP.GT.U32.AND P5, PT, R0, R9, PT ;  /* 0x000000090000720c */ /* 0x000fe20003fa4070 */
[----:B------:R-:W-:Y:S01]  /*10c0*/  @!P1 IMAD.IADD R7, R7, 0x1, -R0 ;  /* 0x0000000107079824 */ /* 0x000fe200078e0a00 */
[----:B------:R-:W-:Y:S01]  /*10d0*/  ISETP.GE.AND P1, PT, R249, RZ, PT ;  /* 0x000000fff900720c */ /* 0x000fe20003f26270 */
[----:B------:R-:W-:Y:S01]  /*10e0*/  IMAD.HI.U32 R2, R3, R13, RZ ;  /* 0x0000000d03027227 */ /* 0x000fe200078e00ff */
[----:B------:R-:W-:-:S02]  /*10f0*/  CS2R R148, SRZ ;  /* 0x0000000000947805 */ /* 0x000fc4000001ff00 */
[----:B------:R-:W-:Y:S02]  /*1100*/  CS2R R150, SRZ ;  /* 0x0000000000967805 */ /* 0x000fe4000001ff00 */
[----:B------:R-:W-:Y:S01]  /*1110*/  ISETP.GT.U32.AND P3, PT, R0, R7, PT ;  /* 0x000000070000720c */ /* 0x000fe20003f64070 */
[----:B------:R-:W-:Y:S01]  /*1120*/  @!P0 IMAD.IADD R6, R6, 0x1, -R19 ;  /* 0x0000000106068824 */ /* 0x000fe200078e0a13 */
[----:B------:R-:W-:Y:S01]  /*1130*/  ISETP.NE.AND P0, PT, R14, RZ, PT ;  /* 0x000000ff0e00720c */ /* 0x000fe20003f05270 */
[----:B------:R-:W-:Y:S01]  /*1140*/  IMAD.MOV R4, RZ, RZ, -R4 ;  /* 0x000000ffff047224 */ /* 0x000fe200078e0a04 */
[----:B------:R-:W-:Y:S01]  /*1150*/  CS2R R70, SRZ ;  /* 0x0000000000467805 */ /* 0x000fe2000001ff00 */
[----:B------:R-:W-:Y:S01]  /*1160*/  IMAD.MOV R2, RZ, RZ, -R2 ;  /* 0x000000ffff027224 */ /* 0x000fe200078e0a02 */
[----:B------:R-:W-:Y:S01]  /*1170*/  CS2R R72, SRZ ;  /* 0x0000000000487805 */ /* 0x000fe2000001ff00 */
[--C-:B------:R-:W-:Y:S01]  /*1180*/  @!P6 IMAD.IADD R11, R11, 0x1, -R0.reuse ;  /* 0x000000010b0be824 */ /* 0x100fe200078e0a00 */
[----:B------:R-:W-:Y:S01]  /*1190*/  CS2R R74, SRZ ;  /* 0x00000000004a7805 */ /* 0x000fe2000001ff00 */
[----:B------:R-:W-:Y:S01]  /*11a0*/  IMAD R17, R0, R4, R17 ;  /* 0x0000000400117224 */ /* 0x000fe200078e0211 */
[----:B------:R-:W-:Y:S01]  /*11b0*/  LOP3.LUT R4, R16, 0x68, RZ, 0xfc, !PT ;  /* 0x0000006810047812 */ /* 0x000fe200078efcff */
[C---:B------:R-:W-:Y:S01]  /*11c0*/  IMAD R13, R0.reuse, R2, R13 ;  /* 0x00000002000d7224 */ /* 0x040fe200078e020d */
[----:B------:R-:W-:Y:S01]  /*11d0*/  ISETP.GT.U32.AND P6, PT, R0, R11, PT ;  /* 0x0000000b0000720c */ /* 0x000fe20003fc4070 */
[----:B------:R-:W-:Y:S01]  /*11e0*/  @!P3 IMAD.IADD R7, R7, 0x1, -R0 ;  /* 0x000000010707b824 */ /* 0x000fe200078e0a00 */
[----:B------:R-:W-:Y:S01]  /*11f0*/  IABS R19, R4 ;  /* 0x0000000400137213 */ /* 0x000fe20000000000 */
[----:B------:R-:W-:Y:S01]  /*1200*/  IMAD.MOV.U32 R2, RZ, RZ, R6 ;  /* 0x000000ffff027224 */ /* 0x000fe200078e0006 */
[----:B------:R-:W-:Y:S01]  /*1210*/  LOP3.LUT R6, R16, 0x60, RZ, 0xfc, !PT ;  /* 0x0000006010067812 */ /* 0x000fe200078efcff */
[----:B------:R-:W-:Y:S01]  /*1220*/  @!P4 IMAD.MOV R7, RZ, RZ, -R7 ;  /* 0x000000ffff07c224 */ /* 0x000fe200078e0a07 */
[C---:B------:R-:W-:Y:S01]  /*1230*/  ISETP.GT.U32.AND P4, PT, R0.reuse, R17, PT ;  /* 0x000000110000720c */ /* 0x040fe20003f84070 */
[----:B------:R-:W-:Y:S01]  /*1240*/  @!P1 IMAD.MOV R2, RZ, RZ, -R2 ;  /* 0x000000ffff029224 */ /* 0x000fe200078e0a02 */
[----:B------:R-:W-:Y:S01]  /*1250*/  @!P0 LOP3.LUT R2, RZ, R14, RZ, 0x33, !PT ;  /* 0x0000000eff028212 */ /* 0x000fe200078e33ff */
[----:B------:R-:W-:Y:S01]  /*1260*/  @!P5 IMAD.IADD R9, R9, 0x1, -R0 ;  /* 0x000000010909d824 */ /* 0x000fe200078e0a00 */
[----:B------:R-:W-:-:S02]  /*1270*/  ISETP.GT.U32.AND P0, PT, R0, R13, PT ;  /* 0x0000000d0000720c */ /* 0x000fc40003f04070 */
[----:B------:R-:W-:Y:S02]  /*1280*/  CS2R R76, SRZ ;  /* 0x00000000004c7805 */ /* 0x000fe4000001ff00 */
[----:B------:R-:W-:Y:S01]  /*1290*/  ISETP.GE.AND P1, PT, R20, RZ, PT ;  /* 0x000000ff1400720c */ /* 0x000fe20003f26270 */
[--C-:B------:R-:W-:Y:S01]  /*12a0*/  @!P6 IMAD.IADD R11, R11, 0x1, -R0.reuse ;  /* 0x000000010b0be824 */ /* 0x100fe200078e0a00 */
[----:B------:R-:W-:Y:S01]  /*12b0*/  ISETP.GE.AND P6, PT, R4, RZ, PT ;  /* 0x000000ff0400720c */ /* 0x000fe20003fc6270 */
[----:B------:R-:W-:Y:S01]  /*12c0*/  IMAD R2, R2, UR7, RZ ;  /* 0x0000000702027c24 */ /* 0x000fe2000f8e02ff */
[----:B------:R-:W-:Y:S02]  /*12d0*/  ISETP.GT.U32.AND P5, PT, R0, R9, PT ;  /* 0x000000090000720c */ /* 0x000fe40003fa4070 */
[----:B------:R-:W-:Y:S02]  /*12e0*/  CS2R R78, SRZ ;  /* 0x00000000004e7805 */ /* 0x000fe4000001ff00 */
[----:B------:R-:W-:Y:S01]  /*12f0*/  LOP3.LUT R4, R16, 0x64, RZ, 0xfc, !PT ;  /* 0x0000006410047812 */ /* 0x000fe200078efcff */
[----:B------:R-:W-:Y:S01]  /*1300*/  @!P4 IMAD.IADD R17, R17, 0x1, -R0 ;  /* 0x000000011111c824 */ /* 0x000fe200078e0a00 */
[----:B------:R-:W-:-:S02]  /*1310*/  IABS R23, R6 ;  /* 0x0000000600177213 */ /* 0x000fc40000000000 */
[----:B------:R-:W-:Y:S02]  /*1320*/  CS2R R80, SRZ ;  /* 0x0000000000507805 */ /* 0x000fe4000001ff00 */
[----:B------:R-:W-:Y:S01]  /*1330*/  IABS R21, R4 ;  /* 0x0000000400157213 */ /* 0x000fe20000000000 */
[----:B------:R-:W-:Y:S01]  /*1340*/  @!P0 IMAD.IADD R13, R13, 0x1, -R0 ;  /* 0x000000010d0d8824 */ /* 0x000fe200078e0a00 */
[----:B------:R-:W-:Y:S01]  /*1350*/  ISETP.GE.AND P0, PT, R4, RZ, PT ;  /* 0x000000ff0400720c */ /* 0x000fe20003f06270 */
[----:B------:R-:W-:Y:S01]  /*1360*/  IMAD.HI.U32 R4, R3, R19, RZ ;  /* 0x0000001303047227 */ /* 0x000fe200078e00ff */
[----:B------:R-:W-:Y:S02]  /*1370*/  ISETP.GT.U32.AND P4, PT, R0, R17, PT ;  /* 0x000000110000720c */ /* 0x000fe40003f84070 */
[----:B------:R-:W-:Y:S02]  /*1380*/  CS2R R82, SRZ ;  /* 0x0000000000527805 */ /* 0x000fe4000001ff00 */
[----:B------:R-:W-:Y:S01]  /*1390*/  ISETP.GE.AND P3, PT, R8, RZ, PT ;  /* 0x000000ff0800720c */ /* 0x000fe20003f66270 */
[----:B------:R-:W-:Y:S01]  /*13a0*/  IMAD.MOV R4, RZ, RZ, -R4 ;  /* 0x000000ffff047224 */ /* 0x000fe200078e0a04 */
[----:B------:R-:W-:Y:S01]  /*13b0*/  LOP3.LUT R8, R16, 0x5c, RZ, 0xfc, !PT ;  /* 0x0000005c10087812 */ /* 0x000fe200078efcff */
[--C-:B------:R-:W-:Y:S01]  /*13c0*/  @!P5 IMAD.IADD R9, R9, 0x1, -R0.reuse ;  /* 0x000000010909d824 */ /* 0x100fe200078e0a00 */
[----:B------:R-:W-:Y:S01]  /*13d0*/  ISETP.GE.AND P5, PT, R10, RZ, PT ;  /* 0x000000ff0a00720c */ /* 0x000fe20003fa6270 */
[----:B------:R-:W-:Y:S01]  /*13e0*/  IMAD R19, R0, R4, R19 ;  /* 0x0000000400137224 */ /* 0x000fe200078e0213 */
[----:B------:R-:W-:Y:S01]  /*13f0*/  LOP3.LUT R10, R16, 0x58, RZ, 0xfc, !PT ;  /* 0x00000058100a7812 */ /* 0x000fe200078efcff */
[----:B------:R-:W-:Y:S01]  /*1400*/  @!P2 IMAD.MOV R9, RZ, RZ, -R9 ;  /* 0x000000ffff09a224 */ /* 0x000fe200078e0a09 */
[----:B------:R-:W-:Y:S01]  /*1410*/  ISETP.GT.U32.AND P2, PT, R0, R13, PT ;  /* 0x0000000d0000720c */ /* 0x000fe20003f44070 */
[----:B------:R-:W-:Y:S01]  /*1420*/  @!P1 IMAD.MOV R11, RZ, RZ, -R11 ;  /* 0x000000ffff0b9224 */ /* 0x000fe200078e0a0b */
[----:B------:R-:W-:Y:S01]  /*1430*/  ISETP.GE.AND P1, PT, R6, RZ, PT ;  /* 0x000000ff0600720c */ /* 0x000fe20003f26270 */
[----:B------:R-:W-:Y:S01]  /*1440*/  @!P4 IMAD.IADD R17, R17, 0x1, -R0 ;  /* 0x000000011111c824 */ /* 0x000fe200078e0a00 */
[----:B------:R-:W-:Y:S01]  /*1450*/  ISETP.GT.U32.AND P4, PT, R0, R19, PT ;  /* 0x000000130000720c */ /* 0x000fe20003f84070 */
[----:B------:R-:W-:Y:S01]  /*1460*/  IMAD.HI.U32 R6, R3, R23, RZ ;  /* 0x0000001703067227 */ /* 0x000fe200078e00ff */
[----:B------:R-:W-:-:S02]  /*1470*/  IABS R27, R10 ;  /* 0x0000000a001b7213 */ /* 0x000fc40000000000 */
[----:B------:R-:W-:Y:S02]  /*1480*/  CS2R R84, SRZ ;  /* 0x0000000000547805 */ /* 0x000fe4000001ff00 */
[----:B------:R-:W-:Y:S01]  /*1490*/  IABS R25, R8 ;  /* 0x0000000800197213 */ /* 0x000fe20000000000 */
[----:B------:R-:W-:Y:S01]  /*14a0*/  IMAD.HI.U32 R4, R3, R21, RZ ;  /* 0x0000001503047227 */ /* 0x000fe200078e00ff */
[C---:B------:R-:W-:Y:S02]  /*14b0*/  LOP3.LUT R14, R16.reuse, 0x50, RZ, 0xfc, !PT ;  /* 0x00000050100e7812 */ /* 0x040fe400078efcff */
[----:B------:R-:W-:Y:S02]  /*14c0*/  CS2R R86, SRZ ;  /* 0x0000000000567805 */ /* 0x000fe4000001ff00 */
[----:B------:R-:W-:Y:S01]  /*14d0*/  LOP3.LUT R20, R16, 0x20, RZ, 0xfc, !PT ;  /* 0x0000002010147812 */ /* 0x000fe200078efcff */
[----:B------:R-:W-:Y:S01]  /*14e0*/  IMAD.MOV R6, RZ, RZ, -R6 ;  /* 0x000000ffff067224 */ /* 0x000fe200078e0a06 */
[----:B------:R-:W-:Y:S01]  /*14f0*/  IABS R31, R14 ;  /* 0x0000000e001f7213 */ /* 0x000fe20000000000 */
[----:B------:R-:W-:Y:S01]  /*1500*/  IMAD.MOV R4, RZ, RZ, -R4 ;  /* 0x000000ffff047224 */ /* 0x000fe200078e0a04 */
[----:B------:R-:W-:Y:S01]  /*1510*/  IABS R55, R20 ;  /* 0x0000001400377213 */ /* 0x000fe20000000000 */
[----:B------:R-:W-:Y:S01]  /*1520*/  IMAD R23, R0, R6, R23 ;  /* 0x0000000600177224 */ /* 0x000fe200078e0217 */
[----:B------:R-:W-:Y:S01]  /*1530*/  SHF.R.S32.HI R5, RZ, 0x5, R5 ;  /* 0x00000005ff057819 */ /* 0x000fe20000011405 */
[--C-:B------:R-:W-:Y:S01]  /*1540*/  @!P2 IMAD.IADD R13, R13, 0x1, -R0.reuse ;  /* 0x000000010d0da824 */ /* 0x100fe200078e0a00 */
[----:B------:R-:W-:Y:S01]  /*1550*/  ISETP.GE.AND P2, PT, R8, RZ, PT ;  /* 0x000000ff0800720c */ /* 0x000fe20003f46270 */
[C---:B------:R-:W-:Y:S01]  /*1560*/  IMAD R21, R0.reuse, R4, R21 ;  /* 0x0000000400157224 */ /* 0x040fe200078e0215 */
[----:B------:R-:W-:Y:S01]  /*1570*/  UMOV UR7, 0x3fffffef ;  /* 0x3fffffef00077882 */ /* 0x000fe20000000000 */
[----:B------:R-:W-:Y:S01]  /*1580*/  @!P4 IMAD.IADD R19, R19, 0x1, -R0 ;  /* 0x000000011313c824 */ /* 0x000fe200078e0a00 */
[----:B------:R-:W-:Y:S01]  /*1590*/  ULDC UR13, c[0x0][0x238] ;  /* 0x00008e00000d7ab9 */ /* 0x000fe20000000800 */
[----:B------:R-:W-:Y:S01]  /*15a0*/  @!P5 IMAD.MOV R17, RZ, RZ, -R17 ;  /* 0x000000ffff11d224 */ /* 0x000fe200078e0a11 */
[C---:B------:R-:W-:Y:S01]  /*15b0*/  ISETP.GT.U32.AND P5, PT, R0.reuse, R23, PT ;  /* 0x000000170000720c */ /* 0x040fe20003fa4070 */
[----:B------:R-:W-:Y:S01]  /*15c0*/  @!P3 IMAD.MOV R13, RZ, RZ, -R13 ;  /* 0x000000ffff0db224 */ /* 0x000fe200078e0a0d */
[C---:B------:R-:W-:Y:S01]  /*15d0*/  ISETP.GT.U32.AND P4, PT, R0.reuse, R19, PT ;  /* 0x000000130000720c */ /* 0x040fe20003f84070 */
[----:B------:R-:W-:Y:S01]  /*15e0*/  IMAD.HI.U32 R6, R3, R27, RZ ;  /* 0x0000001b03067227 */ /* 0x000fe200078e00ff */
[----:B------:R-:W-:Y:S01]  /*15f0*/  ISETP.GT.U32.AND P3, PT, R0, R21, PT ;  /* 0x000000150000720c */ /* 0x000fe20003f64070 */
[----:B------:R-:W-:-:S02]  /*1600*/  UMOV UR11, 0xc0000010 ;  /* 0xc0000010000b7882 */ /* 0x000fc40000000000 */
[----:B------:R-:W-:-:S04]  /*1610*/  IMAD.HI.U32 R4, R3, R25, RZ ;  /* 0x0000001903047227 */ /* 0x000fc800078e00ff */
[----:B------:R-:W-:Y:S02]  /*1620*/  IMAD.MOV R6, RZ, RZ, -R6 ;  /* 0x000000ffff067224 */ /* 0x000fe400078e0a06 */
[----:B------:R-:W-:Y:S02]  /*1630*/  @!P5 IMAD.IADD R23, R23, 0x1, -R0 ;  /* 0x000000011717d824 */ /* 0x000fe400078e0a00 */
[----:B------:R-:W-:Y:S02]  /*1640*/  IMAD.MOV R4, RZ, RZ, -R4 ;  /* 0x000000ffff047224 */ /* 0x000fe400078e0a04 */
[C---:B------:R-:W-:Y:S01]  /*1650*/  IMAD R27, R0.reuse, R6, R27 ;  /* 0x00000006001b7224 */ /* 0x040fe200078e021b */
[----:B------:R-:W-:Y:S01]  /*1660*/  ISETP.GT.U32.AND P5, PT, R0, R23, PT ;  /* 0x000000170000720c */ /* 0x000fe20003fa4070 */
[--C-:B------:R-:W-:Y:S02]  /*1670*/  @!P4 IMAD.IADD R19, R19, 0x1, -R0.reuse ;  /* 0x000000011313c824 */ /* 0x100fe400078e0a00 */
[----:B------:R-:W-:-:S02]  /*1680*/  @!P3 IMAD.IADD R21, R21, 0x1, -R0 ;  /* 0x000000011515b824 */ /* 0x000fc400078e0a00 */
[C---:B------:R-:W-:Y:S02]  /*1690*/  IMAD R25, R0.reuse, R4, R25 ;  /* 0x0000000400197224 */ /* 0x040fe400078e0219 */
[----:B------:R-:W-:Y:S01]  /*16a0*/  @!P6 IMAD.MOV R19, RZ, RZ, -R19 ;  /* 0x000000ffff13e224 */ /* 0x000fe200078e0a13 */
[C---:B------:R-:W-:Y:S01]  /*16b0*/  ISETP.GT.U32.AND P3, PT, R0.reuse, R21, PT ;  /* 0x000000150000720c */ /* 0x040fe20003f64070 */
[C---:B------:R-:W-:Y:S01]  /*16c0*/  IMAD.HI.U32 R4, R3.reuse, R31, RZ ;  /* 0x0000001f03047227 */ /* 0x040fe200078e00ff */
[C---:B------:R-:W-:Y:S02]  /*16d0*/  ISETP.GT.U32.AND P6, PT, R0.reuse, R27, PT ;  /* 0x0000001b0000720c */ /* 0x040fe40003fc4070 */
[----:B------:R-:W-:Y:S01]  /*16e0*/  ISETP.GT.U32.AND P4, PT, R0, R25, PT ;  /* 0x000000190000720c */ /* 0x000fe20003f84070 */
[----:B------:R-:W-:-:S04]  /*16f0*/  IMAD.HI.U32 R8, R3, R29, RZ ;  /* 0x0000001d03087227 */ /* 0x000fc800078e00ff */
[----:B------:R-:W-:Y:S02]  /*1700*/  IMAD.MOV R4, RZ, RZ, -R4 ;  /* 0x000000ffff047224 */ /* 0x000fe400078e0a04 */
[----:B------:R-:W-:Y:S02]  /*1710*/  IMAD.MOV R8, RZ, RZ, -R8 ;  /* 0x000000ffff087224 */ /* 0x000fe400078e0a08 */
[C---:B------:R-:W-:Y:S02]  /*1720*/  IMAD R31, R0.reuse, R4, R31 ;  /* 0x00000004001f7224 */ /* 0x040fe400078e021f */
[----:B------:R-:W-:Y:S01]  /*1730*/  IMAD R29, R0, R8, R29 ;  /* 0x00000008001d7224 */ /* 0x000fe200078e021d */
[----:B------:R-:W-:Y:S01]  /*1740*/  LOP3.LUT R8, R16, 0x4c, RZ, 0xfc, !PT ;  /* 0x0000004c10087812 */ /* 0x000fe200078efcff */
[--C-:B------:R-:W-:Y:S01]  /*1750*/  @!P5 IMAD.IADD R23, R23, 0x1, -R0.reuse ;  /* 0x000000011717d824 */ /* 0x100fe200078e0a00 */
[----:B------:R-:W-:Y:S01]  /*1760*/  ISETP.GT.U32.AND P5, PT, R0, R31, PT ;  /* 0x0000001f0000720c */ /* 0x000fe20003fa4070 */
[--C-:B------:R-:W-:Y:S01]  /*1770*/  @!P3 IMAD.IADD R21, R21, 0x1, -R0.reuse ;  /* 0x000000011515b824 */ /* 0x100fe200078e0a00 */
[----:B------:R-:W-:Y:S01]  /*1780*/  IABS R33, R8 ;  /* 0x0000000800217213 */ /* 0x000fe20000000000 */
[----:B------:R-:W-:Y:S01]  /*1790*/  @!P6 IMAD.IADD R27, R27, 0x1, -R0 ;  /* 0x000000011b1be824 */ /* 0x000fe200078e0a00 */
[----:B------:R-:W-:Y:S01]  /*17a0*/  ISETP.GE.AND P6, PT, R10, RZ, PT ;  /* 0x000000ff0a00720c */ /* 0x000fe20003fc6270 */
[----:B------:R-:W-:Y:S01]  /*17b0*/  @!P0 IMAD.MOV R21, RZ, RZ, -R21 ;  /* 0x000000ffff158224 */ /* 0x000fe200078e0a15 */
[C---:B------:R-:W-:Y:S01]  /*17c0*/  ISETP.GT.U32.AND P3, PT, R0.reuse, R29, PT ;  /* 0x0000001d0000720c */ /* 0x040fe20003f64070 */
[----:B------:R-:W-:Y:S01]  /*17d0*/  IMAD.HI.U32 R4, R3, R33, RZ ;  /* 0x0000002103047227 */ /* 0x000fe200078e00ff */
[----:B------:R-:W-:-:S02]  /*17e0*/  ISETP.GT.U32.AND P0, PT, R0, R27, PT ;  /* 0x0000001b0000720c */ /* 0x000fc40003f04070 */
[----:B------:R-:W-:Y:S01]  /*17f0*/  LOP3.LUT R10, R16, 0x34, RZ, 0xfc, !PT ;  /* 0x00000034100a7812 */ /* 0x000fe200078efcff */
[----:B------:R-:W-:-:S03]  /*1800*/  IMAD.HI.U32 R6, R3, R35, RZ ;  /* 0x0000002303067227 */ /* 0x000fc600078e00ff */
[----:B------:R-:W-:Y:S01]  /*1810*/  IABS R45, R10 ;  /* 0x0000000a002d7213 */ /* 0x000fe20000000000 */
[----:B------:R-:W-:Y:S02]  /*1820*/  IMAD.MOV R4, RZ, RZ, -R4 ;  /* 0x000000ffff047224 */ /* 0x000fe400078e0a04 */
[----:B------:R-:W-:Y:S02]  /*1830*/  @!P5 IMAD.IADD R31, R31, 0x1, -R0 ;  /* 0x000000011f1fd824 */ /* 0x000fe400078e0a00 */
[----:B------:R-:W-:Y:S02]  /*1840*/  IMAD.MOV R6, RZ, RZ, -R6 ;  /* 0x000000ffff067224 */ /* 0x000fe400078e0a06 */
[C---:B------:R-:W-:Y:S01]  /*1850*/  IMAD R33, R0.reuse, R4, R33 ;  /* 0x0000000400217224 */ /* 0x040fe200078e0221 */
[C---:B------:R-:W-:Y:S01]  /*1860*/  ISETP.GT.U32.AND P5, PT, R0.reuse, R31, PT ;  /* 0x0000001f0000720c */ /* 0x040fe20003fa4070 */
[----:B------:R-:W-:Y:S01]  /*1870*/  IMAD R35, R0, R6, R35 ;  /* 0x0000000600237224 */ /* 0x000fe200078e0223 */
[----:B------:R-:W-:Y:S01]  /*1880*/  LOP3.LUT R4, R16, 0x44, RZ, 0xfc, !PT ;  /* 0x0000004410047812 */ /* 0x000fe200078efcff */
[--C-:B------:R-:W-:Y:S01]  /*1890*/  @!P0 IMAD.IADD R27, R27, 0x1, -R0.reuse ;  /* 0x000000011b1b8824 */ /* 0x100fe200078e0a00 */
[C---:B------:R-:W-:Y:S01]  /*18a0*/  ISETP.GT.U32.AND P0, PT, R0.reuse, R33, PT ;  /* 0x000000210000720c */ /* 0x040fe20003f04070 */
[--C-:B------:R-:W-:Y:S01]  /*18b0*/  @!P4 IMAD.IADD R25, R25, 0x1, -R0.reuse ;  /* 0x000000011919c824 */ /* 0x100fe200078e0a00 */
[----:B------:R-:W-:Y:S01]  /*18c0*/  IABS R37, R4 ;  /* 0x0000000400257213 */ /* 0x000fe20000000000 */
[----:B------:R-:W-:Y:S01]  /*18d0*/  @!P6 IMAD.MOV R27, RZ, RZ, -R27 ;  /* 0x000000ffff1be224 */ /* 0x000fe200078e0a1b */
[C---:B------:R-:W-:Y:S01]  /*18e0*/  ISETP.GT.U32.AND P6, PT, R0.reuse, R35, PT ;  /* 0x000000230000720c */ /* 0x040fe20003fc4070 */
[--C-:B------:R-:W-:Y:S01]  /*18f0*/  @!P3 IMAD.IADD R29, R29, 0x1, -R0.reuse ;  /* 0x000000011d1db824 */ /* 0x100fe200078e0a00 */
[----:B------:R-:W-:Y:S01]  /*1900*/  ISETP.GT.U32.AND P4, PT, R0, R25, PT ;  /* 0x000000190000720c */ /* 0x000fe20003f84070 */
[----:B------:R-:W-:Y:S01]  /*1910*/  @!P1 IMAD.MOV R23, RZ, RZ, -R23 ;  /* 0x000000ffff179224 */ /* 0x000fe200078e0a17 */
[----:B------:R-:W-:Y:S01]  /*1920*/  LOP3.LUT R6, R16, 0x40, RZ, 0xfc, !PT ;  /* 0x0000004010067812 */ /* 0x000fe200078efcff */
[----:B------:R-:W-:Y:S01]  /*1930*/  @!P5 IMAD.IADD R31, R31, 0x1, -R0 ;  /* 0x000000011f1fd824 */ /* 0x000fe200078e0a00 */
[----:B------:R-:W-:Y:S01]  /*1940*/  ISETP.GE.AND P5, PT, R4, RZ, PT ;  /* 0x000000ff0400720c */ /* 0x000fe20003fa6270 */
[----:B------:R-:W-:Y:S01]  /*1950*/  IMAD.HI.U32 R4, R3, R37, RZ ;  /* 0x0000002503047227 */ /* 0x000fe200078e00ff */
[----:B------:R-:W-:-:S02]  /*1960*/  IABS R39, R6 ;  /* 0x0000000600277213 */ /* 0x000fc40000000000 */
[----:B------:R-:W-:Y:S01]  /*1970*/  ISETP.GT.U32.AND P1, PT, R0, R29, PT ;  /* 0x0000001d0000720c */ /* 0x000fe20003f24070 */
[--C-:B------:R-:W-:Y:S01]  /*1980*/  @!P0 IMAD.IADD R33, R33, 0x1, -R0.reuse ;  /* 0x0000000121218824 */ /* 0x100fe200078e0a00 */
[----:B------:R-:W-:Y:S01]  /*1990*/  ISETP.GE.AND P0, PT, R6, RZ, PT ;  /* 0x000000ff0600720c */ /* 0x000fe20003f06270 */
[----:B------:R-:W-:Y:S01]  /*19a0*/  @!P6 IMAD.IADD R35, R35, 0x1, -R0 ;  /* 0x000000012323e824 */ /* 0x000fe200078e0a00 */
[----:B------:R-:W-:Y:S01]  /*19b0*/  ISETP.GE.AND P3, PT, R14, RZ, PT ;  /* 0x000000ff0e00720c */ /* 0x000fe20003f66270 */
[----:B------:R-:W-:Y:S01]  /*19c0*/  IMAD.MOV R6, RZ, RZ, -R4 ;  /* 0x000000ffff067224 */ /* 0x000fe200078e0a04 */
[----:B------:R-:W-:Y:S01]  /*19d0*/  ISETP.GT.U32.AND P6, PT, R0, R33, PT ;  /* 0x000000210000720c */ /* 0x000fe20003fc4070 */
[----:B------:R-:W-:Y:S01]  /*19e0*/  IMAD.HI.U32 R4, R3, R39, RZ ;  /* 0x0000002703047227 */ /* 0x000fe200078e00ff */
[----:B------:R-:W-:-:S03]  /*19f0*/  LOP3.LUT R14, R16, 0x28, RZ, 0xfc, !PT ;  /* 0x00000028100e7812 */ /* 0x000fc600078efcff */
[----:B------:R-:W-:Y:S01]  /*1a00*/  @!P4 IMAD.IADD R25, R25, 0x1, -R0 ;  /* 0x000000011919c824 */ /* 0x000fe200078e0a00 */
[----:B------:R-:W-:Y:S01]  /*1a10*/  ISETP.GE.AND P4, PT, R12, RZ, PT ;  /* 0x000000ff0c00720c */ /* 0x000fe20003f86270 */
[----:B------:R-:W-:Y:S01]  /*1a20*/  IMAD.MOV R4, RZ, RZ, -R4 ;  /* 0x000000ffff047224 */ /* 0x000fe200078e0a04 */
[----:B------:R-:W-:Y:S01]  /*1a30*/  LOP3.LUT R12, R16, 0x2c, RZ, 0xfc, !PT ;  /* 0x0000002c100c7812 */ /* 0x000fe200078efcff */
[--C-:B------:R-:W-:Y:S01]  /*1a40*/  @!P1 IMAD.IADD R29, R29, 0x1, -R0.reuse ;  /* 0x000000011d1d9824 */ /* 0x100fe200078e0a00 */
[----:B------:R-:W-:Y:S01]  /*1a50*/  ISETP.GE.AND P1, PT, R18, RZ, PT ;  /* 0x000000ff1200720c */ /* 0x000fe20003f26270 */
[C---:B------:R-:W-:Y:S01]  /*1a60*/  IMAD R39, R0.reuse, R4, R39 ;  /* 0x0000000400277224 */ /* 0x040fe200078e0227 */
[----:B------:R-:W-:Y:S01]  /*1a70*/  IABS R49, R12 ;  /* 0x0000000c00317213 */ /* 0x000fe20000000000 */
[----:B------:R-:W-:Y:S01]  /*1a80*/  @!P6 IMAD.IADD R33, R33, 0x1, -R0 ;  /* 0x000000012121e824 */ /* 0x000fe200078e0a00 */
[----:B------:R-:W-:Y:S01]  /*1a90*/  IABS R51, R14 ;  /* 0x0000000e00337213 */ /* 0x000fe20000000000 */
[----:B------:R-:W-:Y:S01]  /*1aa0*/  @!P2 IMAD.MOV R25, RZ, RZ, -R25 ;  /* 0x000000ffff19a224 */ /* 0x000fe200078e0a19 */
[C---:B------:R-:W-:Y:S01]  /*1ab0*/  ISETP.GT.U32.AND P6, PT, R0.reuse, R39, PT ;  /* 0x000000270000720c */ /* 0x040fe20003fc4070 */
[----:B------:R-:W-:Y:S01]  /*1ac0*/  IMAD R37, R0, R6, R37 ;  /* 0x0000000600257224 */ /* 0x000fe200078e0225 */
[----:B------:R-:W-:Y:S01]  /*1ad0*/  ISETP.GE.AND P2, PT, R8, RZ, PT ;  /* 0x000000ff0800720c */ /* 0x000fe20003f46270 */
[----:B------:R-:W-:Y:S01]  /*1ae0*/  @!P4 IMAD.MOV R29, RZ, RZ, -R29 ;  /* 0x000000ffff1dc224 */ /* 0x000fe200078e0a1d */
[----:B------:R-:W-:Y:S01]  /*1af0*/  ISETP.GT.U32.AND P4, PT, R0, R35, PT ;  /* 0x000000230000720c */ /* 0x000fe20003f84070 */
[----:B------:R-:W-:Y:S01]  /*1b00*/  @!P3 IMAD.MOV R31, RZ, RZ, -R31 ;  /* 0x000000ffff1fb224 */ /* 0x000fe200078e0a1f */
[----:B------:R-:W-:-:S02]  /*1b10*/  LOP3.LUT R8, R16, 0x38, RZ, 0xfc, !PT ;  /* 0x0000003810087812 */ /* 0x000fc400078efcff */
[----:B------:R-:W-:Y:S02]  /*1b20*/  LOP3.LUT R6, R16, 0x3c, RZ, 0xfc, !PT ;  /* 0x0000003c10067812 */ /* 0x000fe400078efcff */
[----:B------:R-:W-:Y:S02]  /*1b30*/  ISETP.GT.U32.AND P3, PT, R0, R37, PT ;  /* 0x000000250000720c */ /* 0x000fe40003f64070 */
[----:B------:R-:W-:Y:S01]  /*1b40*/  IABS R43, R8 ;  /* 0x00000008002b7213 */ /* 0x000fe20000000000 */
[--C-:B------:R-:W-:Y:S01]  /*1b50*/  @!P6 IMAD.IADD R39, R39, 0x1, -R0.reuse ;  /* 0x000000012727e824 */ /* 0x100fe200078e0a00 */
[----:B------:R-:W-:Y:S01]  /*1b60*/  IABS R41, R6 ;  /* 0x0000000600297213 */ /* 0x000fe20000000000 */
[----:B------:R-:W-:Y:S01]  /*1b70*/  @!P2 IMAD.MOV R33, RZ, RZ, -R33 ;  /* 0x000000ffff21a224 */ /* 0x000fe200078e0a21 */
[----:B------:R-:W-:Y:S01]  /*1b80*/  LOP3.LUT R18, R16, 0x24, RZ, 0xfc, !PT ;  /* 0x0000002410127812 */ /* 0x000fe200078efcff */
[----:B------:R-:W-:Y:S01]  /*1b90*/  @!P4 IMAD.IADD R35, R35, 0x1, -R0 ;  /* 0x000000012323c824 */ /* 0x000fe200078e0a00 */
[----:B------:R-:W-:Y:S01]  /*1ba0*/  ISETP.GE.AND P4, PT, R6, RZ, PT ;  /* 0x000000ff0600720c */ /* 0x000fe20003f86270 */
[----:B------:R-:W-:Y:S01]  /*1bb0*/  IMAD.HI.U32 R6, R3, R43, RZ ;  /* 0x0000002b03067227 */ /* 0x000fe200078e00ff */
[----:B------:R-:W-:-:S02]  /*1bc0*/  ISETP.GT.U32.AND P6, PT, R0, R39, PT ;  /* 0x000000270000720c */ /* 0x000fc40003fc4070 */
[----:B------:R-:W-:Y:S01]  /*1bd0*/  IABS R53, R18 ;  /* 0x0000001200357213 */ /* 0x000fe20000000000 */
[----:B------:R-:W-:Y:S02]  /*1be0*/  IMAD.MOV R6, RZ, RZ, -R6 ;  /* 0x000000ffff067224 */ /* 0x000fe400078e0a06 */
[----:B------:R-:W-:Y:S01]  /*1bf0*/  @!P3 IMAD.IADD R37, R37, 0x1, -R0 ;  /* 0x000000012525b824 */ /* 0x000fe200078e0a00 */
[----:B------:R-:W-:Y:S01]  /*1c00*/  ISETP.GE.AND P3, PT, R8, RZ, PT ;  /* 0x000000ff0800720c */ /* 0x000fe20003f66270 */
[C---:B------:R-:W-:Y:S02]  /*1c10*/  IMAD R43, R0.reuse, R6, R43 ;  /* 0x00000006002b7224 */ /* 0x040fe400078e022b */
[----:B------:R-:W-:Y:S01]  /*1c20*/  IMAD.HI.U32 R4, R3, R41, RZ ;  /* 0x0000002903047227 */ /* 0x000fe200078e00ff */
[----:B------:R-:W-:-:S03]  /*1c30*/  ISETP.GT.U32.AND P2, PT, R0, R37, PT ;  /* 0x000000250000720c */ /* 0x000fc60003f44070 */
[----:B------:R-:W-:Y:S01]  /*1c40*/  @!P6 IMAD.IADD R39, R39, 0x1, -R0 ;  /* 0x000000012727e824 */ /* 0x000fe200078e0a00 */
[----:B------:R-:W-:Y:S01]  /*1c50*/  ISETP.GT.U32.AND P6, PT, R0, R43, PT ;  /* 0x0000002b0000720c */ /* 0x000fe20003fc4070 */
[----:B------:R-:W-:Y:S02]  /*1c60*/  IMAD.MOV R4, RZ, RZ, -R4 ;  /* 0x000000ffff047224 */ /* 0x000fe400078e0a04 */
[----:B------:R-:W-:-:S04]  /*1c70*/  IMAD.HI.U32 R8, R3, R45, RZ ;  /* 0x0000002d03087227 */ /* 0x000fc800078e00ff */
[----:B------:R-:W-:Y:S01]  /*1c80*/  IMAD R41, R0, R4, R41 ;  /* 0x0000000400297224 */ /* 0x000fe200078e0229 */
[----:B------:R-:W-:Y:S01]  /*1c90*/  LOP3.LUT R4, R16, 0x30, RZ, 0xfc, !PT ;  /* 0x0000003010047812 */ /* 0x000fe200078efcff */
[----:B------:R-:W-:Y:S02]  /*1ca0*/  @!P2 IMAD.IADD R37, R37, 0x1, -R0 ;  /* 0x000000012525a824 */ /* 0x000fe400078e0a00 */
[----:B------:R-:W-:Y:S01]  /*1cb0*/  IMAD.MOV R8, RZ, RZ, -R8 ;  /* 0x000000ffff087224 */ /* 0x000fe200078e0a08 */
[----:B------:R-:W-:Y:S01]  /*1cc0*/  ISETP.GT.U32.AND P2, PT, R0, R41, PT ;  /* 0x000000290000720c */ /* 0x000fe20003f44070 */
[----:B------:R-:W-:Y:S01]  /*1cd0*/  @!P6 IMAD.IADD R43, R43, 0x1, -R0 ;  /* 0x000000012b2be824 */ /* 0x000fe200078e0a00 */
[----:B------:R-:W-:Y:S01]  /*1ce0*/  IABS R47, R4 ;  /* 0x00000004002f7213 */ /* 0x000fe20000000000 */
[----:B------:R-:W-:Y:S01]  /*1cf0*/  @!P5 IMAD.MOV R37, RZ, RZ, -R37 ;  /* 0x000000ffff25d224 */ /* 0x000fe200078e0a25 */
[----:B------:R-:W-:Y:S01]  /*1d00*/  ISETP.GE.AND P5, PT, R4, RZ, PT ;  /* 0x000000ff0400720c */ /* 0x000fe20003fa6270 */
[C---:B------:R-:W-:Y:S01]  /*1d10*/  IMAD R45, R0.reuse, R8, R45 ;  /* 0x00000008002d7224 */ /* 0x040fe200078e022d */
[----:B------:R-:W-:Y:S01]  /*1d20*/  ISETP.GT.U32.AND P6, PT, R0, R43, PT ;  /* 0x0000002b0000720c */ /* 0x000fe20003fc4070 */
[----:B------:R-:W-:-:S04]  /*1d30*/  IMAD.HI.U32 R4, R3, R47, RZ ;  /* 0x0000002f03047227 */ /* 0x000fc800078e00ff */
[----:B------:R-:W-:Y:S01]  /*1d40*/  @!P1 IMAD.MOV R35, RZ, RZ, -R35 ;  /* 0x000000ffff239224 */ /* 0x000fe200078e0a23 */
[----:B------:R-:W-:Y:S01]  /*1d50*/  ISETP.GE.AND P1, PT, R10, RZ, PT ;  /* 0x000000ff0a00720c */ /* 0x000fe20003f26270 */
[----:B------:R-:W-:Y:S01]  /*1d60*/  @!P0 IMAD.MOV R39, RZ, RZ, -R39 ;  /* 0x000000ffff278224 */ /* 0x000fe200078e0a27 */
[C---:B------:R-:W-:Y:S01]  /*1d70*/  ISETP.GT.U32.AND P0, PT, R0.reuse, R45, PT ;  /* 0x0000002d0000720c */ /* 0x040fe20003f04070 */
[----:B------:R-:W-:Y:S02]  /*1d80*/  IMAD.MOV R10, RZ, RZ, -R4 ;  /* 0x000000ffff0a7224 */ /* 0x000fe400078e0a04 */
[--C-:B------:R-:W-:Y:S02]  /*1d90*/  @!P2 IMAD.IADD R41, R41, 0x1, -R0.reuse ;  /* 0x000000012929a824 */ /* 0x100fe400078e0a00 */
[C---:B------:R-:W-:Y:S02]  /*1da0*/  IMAD R47, R0.reuse, R10, R47 ;  /* 0x0000000a002f7224 */ /* 0x040fe400078e022f */
[----:B------:R-:W-:Y:S01]  /*1db0*/  @!P6 IMAD.IADD R43, R43, 0x1, -R0 ;  /* 0x000000012b2be824 */ /* 0x000fe200078e0a00 */
[C---:B------:R-:W-:Y:S01]  /*1dc0*/  ISETP.GT.U32.AND P2, PT, R0.reuse, R41, PT ;  /* 0x000000290000720c */ /* 0x040fe20003f44070 */
[----:B------:R-:W-:Y:S01]  /*1dd0*/  IMAD.HI.U32 R6, R3, R49, RZ ;  /* 0x0000003103067227 */ /* 0x000fe200078e00ff */
[----:B------:R-:W-:-:S03]  /*1de0*/  ISETP.GT.U32.AND P6, PT, R0, R47, PT ;  /* 0x0000002f0000720c */ /* 0x000fc60003fc4070 */
[----:B------:R-:W-:Y:S02]  /*1df0*/  @!P0 IMAD.IADD R45, R45, 0x1, -R0 ;  /* 0x000000012d2d8824 */ /* 0x000fe400078e0a00 */
[----:B------:R-:W-:-:S03]  /*1e00*/  IMAD.HI.U32 R8, R3, R51, RZ ;  /* 0x0000003303087227 */ /* 0x000fc600078e00ff */
[----:B------:R-:W-:Y:S01]  /*1e10*/  ISETP.GT.U32.AND P0, PT, R0, R45, PT ;  /* 0x0000002d0000720c */ /* 0x000fe20003f04070 */
[----:B------:R-:W-:Y:S02]  /*1e20*/  IMAD.MOV R6, RZ, RZ, -R6 ;  /* 0x000000ffff067224 */ /* 0x000fe400078e0a06 */
[--C-:B------:R-:W-:Y:S01]  /*1e30*/  @!P2 IMAD.IADD R41, R41, 0x1, -R0.reuse ;  /* 0x000000012929a824 */ /* 0x100fe200078e0a00 */
[----:B------:R-:W-:Y:S01]  /*1e40*/  ISETP.GE.AND P2, PT, R12, RZ, PT ;  /* 0x000000ff0c00720c */ /* 0x000fe20003f46270 */
[----:B------:R-:W-:Y:S02]  /*1e50*/  @!P6 IMAD.IADD R47, R47, 0x1, -R0 ;  /* 0x000000012f2fe824 */ /* 0x000fe400078e0a00 */
[----:B------:R-:W-:Y:S02]  /*1e60*/  IMAD.MOV R8, RZ, RZ, -R8 ;  /* 0x000000ffff087224 */ /* 0x000fe400078e0a08 */
[----:B------:R-:W-:Y:S01]  /*1e70*/  @!P4 IMAD.MOV R41, RZ, RZ, -R41 ;  /* 0x000000ffff29c224 */ /* 0x000fe200078e0a29 */
[C---:B------:R-:W-:Y:S01]  /*1e80*/  ISETP.GT.U32.AND P4, PT, R0.reuse, R47, PT ;  /* 0x0000002f0000720c */ /* 0x040fe20003f84070 */
[----:B------:R-:W-:-:S02]  /*1e90*/  IMAD R49, R0, R6, R49 ;  /* 0x0000000600317224 */ /* 0x000fc400078e0231 */
[----:B------:R-:W-:-:S04]  /*1ea0*/  IMAD.HI.U32 R4, R3, R53, RZ ;  /* 0x0000003503047227 */ /* 0x000fc800078e00ff */
[C---:B------:R-:W-:Y:S02]  /*1eb0*/  IMAD R51, R0.reuse, R8, R51 ;  /* 0x0000000800337224 */ /* 0x040fe400078e0233 */
[----:B------:R-:W-:Y:S01]  /*1ec0*/  @!P0 IMAD.IADD R45, R45, 0x1, -R0 ;  /* 0x000000012d2d8824 */ /* 0x000fe200078e0a00 */
[C---:B------:R-:W-:Y:S01]  /*1ed0*/  ISETP.GT.U32.AND P0, PT, R0.reuse, R49, PT ;  /* 0x000000310000720c */ /* 0x040fe20003f04070 */
[----:B------:R-:W-:Y:S01]  /*1ee0*/  IMAD.MOV R4, RZ, RZ, -R4 ;  /* 0x000000ffff047224 */ /* 0x000fe200078e0a04 */
[C---:B------:R-:W-:Y:S01]  /*1ef0*/  ISETP.GT.U32.AND P6, PT, R0.reuse, R51, PT ;  /* 0x000000330000720c */ /* 0x040fe20003fc4070 */
[----:B------:R-:W-:Y:S02]  /*1f00*/  @!P4 IMAD.IADD R47, R47, 0x1, -R0 ;  /* 0x000000012f2fc824 */ /* 0x000fe400078e0a00 */
[----:B------:R-:W-:Y:S02]  /*1f10*/  IMAD R53, R0, R4, R53 ;  /* 0x0000000400357224 */ /* 0x000fe400078e0235 */
[----:B------:R-:W-:-:S03]  /*1f20*/  IMAD.HI.U32 R6, R3, R57, RZ ;  /* 0x0000003903067227 */ /* 0x000fc600078e00ff */
[C---:B------:R-:W-:Y:S01]  /*1f30*/  ISETP.GT.U32.AND P4, PT, R0.reuse, R53, PT ;  /* 0x000000350000720c */ /* 0x040fe20003f84070 */
[----:B------:R-:W-:Y:S02]  /*1f40*/  IMAD.MOV R6, RZ, RZ, -R6 ;  /* 0x000000ffff067224 */ /* 0x000fe400078e0a06 */
[--C-:B------:R-:W-:Y:S02]  /*1f50*/  @!P0 IMAD.IADD R49, R49, 0x1, -R0.reuse ;  /* 0x0000000131318824 */ /* 0x100fe400078e0a00 */
[----:B------:R-:W-:Y:S02]  /*1f60*/  @!P6 IMAD.IADD R51, R51, 0x1, -R0 ;  /* 0x000000013333e824 */ /* 0x000fe400078e0a00 */
[C---:B------:R-:W-:Y:S01]  /*1f70*/  IMAD R57, R0.reuse, R6, R57 ;  /* 0x0000000600397224 */ /* 0x040fe200078e0239 */
[C---:B------:R-:W-:Y:S01]  /*1f80*/  ISETP.GT.U32.AND P0, PT, R0.reuse, R49, PT ;  /* 0x000000310000720c */ /* 0x040fe20003f04070 */
[----:B------:R-:W-:Y:S01]  /*1f90*/  IMAD.HI.U32 R4, R3, R55, RZ ;  /* 0x0000003703047227 */ /* 0x000fe200078e00ff */
[----:B------:R-:W-:-:S03]  /*1fa0*/  ISETP.GT.U32.AND P6, PT, R0, R51, PT ;  /* 0x000000330000720c */ /* 0x000fc60003fc4070 */
[----:B------:R-:W-:Y:S01]  /*1fb0*/  @!P4 IMAD.IADD R53, R53, 0x1, -R0 ;  /* 0x000000013535c824 */ /* 0x000fe200078e0a00 */
[----:B------:R-:W-:Y:S01]  /*1fc0*/  ISETP.GT.U32.AND P4, PT, R0, R57, PT ;  /* 0x000000390000720c */ /* 0x000fe20003f84070 */
[----:B------:R-:W-:-:S04]  /*1fd0*/  IMAD.HI.U32 R8, R3, R59, RZ ;  /* 0x0000003b03087227 */ /* 0x000fc800078e00ff */
[----:B------:R-:W-:Y:S02]  /*1fe0*/  IMAD.MOV R4, RZ, RZ, -R4 ;  /* 0x000000ffff047224 */ /* 0x000fe400078e0a04 */
[----:B------:R-:W-:Y:S02]  /*1ff0*/  IMAD.MOV R8, RZ, RZ, -R8 ;  /* 0x000000ffff087224 */ /* 0x000fe400078e0a08 */
[----:B------:R-:W-:Y:S02]  /*2000*/  IMAD R55, R0, R4, R55 ;  /* 0x0000000400377224 */ /* 0x000fe400078e0237 */
[--C-:B------:R-:W-:Y:S01]  /*2010*/  @!P0 IMAD.IADD R49, R49, 0x1, -R0.reuse ;  /* 0x0000000131318824 */ /* 0x100fe200078e0a00 */
[----:B------:R-:W-:Y:S01]  /*2020*/  ISETP.GE.AND P0, PT, R14, RZ, PT ;  /* 0x000000ff0e00720c */ /* 0x000fe20003f06270 */
[----:B------:R-:W-:Y:S01]  /*2030*/  IMAD R59, R0, R8, R59 ;  /* 0x00000008003b7224 */ /* 0x000fe200078e023b */
[----:B------:R-:W-:Y:S01]  /*2040*/  LOP3.LUT R14, R16, 0x10, RZ, 0xfc, !PT ;  /* 0x00000010100e7812 */ /* 0x000fe200078efcff */
[--C-:B------:R-:W-:Y:S01]  /*2050*/  @!P6 IMAD.IADD R51, R51, 0x1, -R0.reuse ;  /* 0x000000013333e824 */ /* 0x100fe200078e0a00 */
[C---:B------:R-:W-:Y:S01]  /*2060*/  ISETP.GT.U32.AND P6, PT, R0.reuse, R55, PT ;  /* 0x000000370000720c */ /* 0x040fe20003fc4070 */
[----:B------:R-:W-:Y:S01]  /*2070*/  @!P4 IMAD.IADD R57, R57, 0x1, -R0 ;  /* 0x000000013939c824 */ /* 0x000fe200078e0a00 */
[----:B------:R-:W-:Y:S01]  /*2080*/  IABS R63, R14 ;  /* 0x0000000e003f7213 */ /* 0x000fe20000000000 */
[----:B------:R-:W-:Y:S01]  /*2090*/  IMAD.HI.U32 R10, R3, R61, RZ ;  /* 0x0000003d030a7227 */ /* 0x000fe200078e00ff */
[----:B------:R-:W-:-:S03]  /*20a0*/  ISETP.GT.U32.AND P4, PT, R0, R59, PT ;  /* 0x0000003b0000720c */ /* 0x000fc60003f84070 */
[----:B------:R-:W-:-:S04]  /*20b0*/  IMAD.HI.U32 R4, R3, R63, RZ ;  /* 0x0000003f03047227 */ /* 0x000fc800078e00ff */
[----:B------:R-:W-:Y:S01]  /*20c0*/  @!P3 IMAD.MOV R43, RZ, RZ, -R43 ;  /* 0x000000ffff2bb224 */ /* 0x000fe200078e0a2b */
[----:B------:R-:W-:Y:S01]  /*20d0*/  ISETP.GT.U32.AND P3, PT, R0, R53, PT ;  /* 0x000000350000720c */ /* 0x000fe20003f64070 */
[----:B------:R-:W-:Y:S01]  /*20e0*/  @!P6 IMAD.IADD R55, R55, 0x1, -R0 ;  /* 0x000000013737e824 */ /* 0x000fe200078e0a00 */
[----:B------:R-:W-:Y:S01]  /*20f0*/  ISETP.GE.AND P6, PT, R16, RZ, PT ;  /* 0x000000ff1000720c */ /* 0x000fe20003fc6270 */
[----:B------:R-:W-:-:S04]  /*2100*/  IMAD.HI.U32 R6, R3, R65, RZ ;  /* 0x0000004103067227 */ /* 0x000fc800078e00ff */
[----:B------:R-:W-:Y:S01]  /*2110*/  IMAD.MOV R12, RZ, RZ, -R4 ;  /* 0x000000ffff0c7224 */ /* 0x000fe200078e0a04 */
[----:B------:R-:W-:Y:S01]  /*2120*/  LOP3.LUT R4, R16, 0x4, RZ, 0xfc, !PT ;  /* 0x0000000410047812 */ /* 0x000fe200078efcff */
[----:B------:R-:W-:Y:S02]  /*2130*/  IMAD.MOV R10, RZ, RZ, -R10 ;  /* 0x000000ffff0a7224 */ /* 0x000fe400078e0a0a */
[----:B------:R-:W-:Y:S02]  /*2140*/  IMAD.MOV R6, RZ, RZ, -R6 ;  /* 0x000000ffff067224 */ /* 0x000fe400078e0a06 */
[C---:B------:R-:W-:Y:S01]  /*2150*/  IMAD R63, R0.reuse, R12, R63 ;  /* 0x0000000c003f7224 */ /* 0x040fe200078e023f */
[----:B------:R-:W-:Y:S01]  /*2160*/  IABS R12, R4 ;  /* 0x00000004000c7213 */ /* 0x000fe20000000000 */
[----:B------:R-:W-:Y:S01]  /*2170*/  @!P4 IMAD.IADD R59, R59, 0x1, -R0 ;  /* 0x000000013b3bc824 */ /* 0x000fe200078e0a00 */
[C---:B------:R-:W-:Y:S01]  /*2180*/  ISETP.GT.U32.AND P4, PT, R0.reuse, R57, PT ;  /* 0x000000390000720c */ /* 0x040fe20003f84070 */
[----:B------:R-:W-:Y:S01]  /*2190*/  @!P1 IMAD.MOV R45, RZ, RZ, -R45 ;  /* 0x000000ffff2d9224 */ /* 0x000fe200078e0a2d */
[C---:B------:R-:W-:Y:S01]  /*21a0*/  ISETP.GT.U32.AND P1, PT, R0.reuse, R55, PT ;  /* 0x000000370000720c */ /* 0x040fe20003f24070 */
[----:B------:R-:W-:-:S02]  /*21b0*/  IMAD R61, R0, R10, R61 ;  /* 0x0000000a003d7224 */ /* 0x000fc400078e023d */
[----:B------:R-:W-:-:S04]  /*21c0*/  IMAD.HI.U32 R10, R3, R69, RZ ;  /* 0x00000045030a7227 */ /* 0x000fc800078e00ff */
[C---:B------:R-:W-:Y:S02]  /*21d0*/  IMAD R65, R0.reuse, R6, R65 ;  /* 0x0000000600417224 */ /* 0x040fe400078e0241 */
[----:B------:R-:W-:Y:S01]  /*21e0*/  @!P5 IMAD.MOV R47, RZ, RZ, -R47 ;  /* 0x000000ffff2fd224 */ /* 0x000fe200078e0a2f */
[----:B------:R-:W-:Y:S01]  /*21f0*/  ISETP.GT.U32.AND P5, PT, R0, R59, PT ;  /* 0x0000003b0000720c */ /* 0x000fe20003fa4070 */
[----:B------:R-:W-:-:S04]  /*2200*/  IMAD.HI.U32 R8, R3, R67, RZ ;  /* 0x0000004303087227 */ /* 0x000fc800078e00ff */
[----:B------:R-:W-:Y:S02]  /*2210*/  IMAD.MOV R10, RZ, RZ, -R10 ;  /* 0x000000ffff0a7224 */ /* 0x000fe400078e0a0a */
[----:B------:R-:W-:Y:S02]  /*2220*/  IMAD.MOV.U32 R6, RZ, RZ, R12 ;  /* 0x000000ffff067224 */ /* 0x000fe400078e000c */
[----:B------:R-:W-:Y:S01]  /*2230*/  @!P2 IMAD.MOV R49, RZ, RZ, -R49 ;  /* 0x000000ffff31a224 */ /* 0x000fe200078e0a31 */
[C---:B------:R-:W-:Y:S01]  /*2240*/  ISETP.GT.U32.AND P2, PT, R0.reuse, R61, PT ;  /* 0x0000003d0000720c */ /* 0x040fe20003f44070 */
[----:B------:R-:W-:Y:S01]  /*2250*/  @!P0 IMAD.MOV R51, RZ, RZ, -R51 ;  /* 0x000000ffff338224 */ /* 0x000fe200078e0a33 */
[C---:B------:R-:W-:Y:S01]  /*2260*/  ISETP.GT.U32.AND P0, PT, R0.reuse, R63, PT ;  /* 0x0000003f0000720c */ /* 0x040fe20003f04070 */
[----:B------:R-:W-:Y:S01]  /*2270*/  @!P3 IMAD.IADD R53, R53, 0x1, -R0 ;  /* 0x000000013535b824 */ /* 0x000fe200078e0a00 */
[----:B------:R-:W-:Y:S01]  /*2280*/  ISETP.GT.U32.AND P3, PT, R0, R65, PT ;  /* 0x000000410000720c */ /* 0x000fe20003f64070 */
[----:B------:R-:W-:-:S02]  /*2290*/  IMAD.MOV R8, RZ, RZ, -R8 ;  /* 0x000000ffff087224 */ /* 0x000fc400078e0a08 */
[----:B------:R-:W-:Y:S02]  /*22a0*/  IMAD R69, R0, R10, R69 ;  /* 0x0000000a00457224 */ /* 0x000fe400078e0245 */
[----:B------:R-:W-:-:S04]  /*22b0*/  IMAD.HI.U32 R3, R3, R6, RZ ;  /* 0x0000000603037227 */ /* 0x000fc800078e00ff */
[C---:B------:R-:W-:Y:S02]  /*22c0*/  IMAD R67, R0.reuse, R8, R67 ;  /* 0x0000000800437224 */ /* 0x040fe400078e0243 */
[--C-:B------:R-:W-:Y:S01]  /*22d0*/  @!P1 IMAD.IADD R55, R55, 0x1, -R0.reuse ;  /* 0x0000000137379824 */ /* 0x100fe200078e0a00 */
[C---:B------:R-:W-:Y:S01]  /*22e0*/  ISETP.GT.U32.AND P1, PT, R0.reuse, R69, PT ;  /* 0x000000450000720c */ /* 0x040fe20003f24070 */
[----:B------:R-:W-:Y:S02]  /*22f0*/  IMAD.MOV R3, RZ, RZ, -R3 ;  /* 0x000000ffff037224 */ /* 0x000fe400078e0a03 */
[----:B------:R-:W-:Y:S01]  /*2300*/  @!P5 IMAD.IADD R59, R59, 0x1, -R0 ;  /* 0x000000013b3bd824 */ /* 0x000fe200078e0a00 */
[C---:B------:R-:W-:Y:S01]  /*2310*/  ISETP.GT.U32.AND P5, PT, R0.reuse, R67, PT ;  /* 0x000000430000720c */ /* 0x040fe20003fa4070 */
[----:B------:R-:W-:Y:S02]  /*2320*/  IMAD R3, R0, R3, R6 ;  /* 0x0000000300037224 */ /* 0x000fe400078e0206 */
[--C-:B------:R-:W-:Y:S01]  /*2330*/  @!P4 IMAD.IADD R57, R57, 0x1, -R0.reuse ;  /* 0x000000013939c824 */ /* 0x100fe200078e0a00 */
[----:B------:R-:W-:Y:S01]  /*2340*/  ISETP.GE.AND P4, PT, R18, RZ, PT ;  /* 0x000000ff1200720c */ /* 0x000fe20003f86270 */
[--C-:B------:R-:W-:Y:S01]  /*2350*/  @!P2 IMAD.IADD R61, R61, 0x1, -R0.reuse ;  /* 0x000000013d3da824 */ /* 0x100fe200078e0a00 */
[----:B------:R-:W-:Y:S01]  /*2360*/  ISETP.GE.AND P2, PT, R20, RZ, PT ;  /* 0x000000ff1400720c */ /* 0x000fe20003f46270 */
[--C-:B------:R-:W-:Y:S01]  /*2370*/  @!P0 IMAD.IADD R63, R63, 0x1, -R0.reuse ;  /* 0x000000013f3f8824 */ /* 0x100fe200078e0a00 */
[----:B------:R-:W-:Y:S01]  /*2380*/  ISETP.GE.AND P0, PT, R22, RZ, PT ;  /* 0x000000ff1600720c */ /* 0x000fe20003f06270 */
[--C-:B------:R-:W-:Y:S01]  /*2390*/  @!P3 IMAD.IADD R65, R65, 0x1, -R0.reuse ;  /* 0x000000014141b824 */ /* 0x100fe200078e0a00 */
[----:B------:R-:W-:Y:S01]  /*23a0*/  ISETP.GT.U32.AND P3, PT, R0, R3, PT ;  /* 0x000000030000720c */ /* 0x000fe20003f64070 */
[--C-:B------:R-:W-:Y:S01]  /*23b0*/  @!P1 IMAD.IADD R69, R69, 0x1, -R0.reuse ;  /* 0x0000000145459824 */ /* 0x100fe200078e0a00 */
[----:B------:R-:W-:Y:S01]  /*23c0*/  ISETP.GE.AND P1, PT, R24, RZ, PT ;  /* 0x000000ff1800720c */ /* 0x000fe20003f26270 */
[----:B------:R-:W-:Y:S01]  /*23d0*/  @!P5 IMAD.IADD R67, R67, 0x1, -R0 ;  /* 0x000000014343d824 */ /* 0x000fe200078e0a00 */
[----:B------:R-:W-:Y:S01]  /*23e0*/  ISETP.GT.U32.AND P5, PT, R0, R65, PT ;  /* 0x000000410000720c */ /* 0x000fe20003fa4070 */
[----:B------:R-:W-:-:S02]  /*23f0*/  IMAD.U32 R6, RZ, RZ, UR12 ;  /* 0x0000000cff067e24 */ /* 0x000fc4000f8e00ff */
[----:B------:R-:W-:Y:S01]  /*2400*/  @!P4 IMAD.MOV R53, RZ, RZ, -R53 ;  /* 0x000000ffff35c224 */ /* 0x000fe200078e0a35 */
[C---:B------:R-:W-:Y:S01]  /*2410*/  ISETP.GT.U32.AND P4, PT, R0.reuse, R61, PT ;  /* 0x0000003d0000720c */ /* 0x040fe20003f84070 */
[----:B------:R-:W-:Y:S01]  /*2420*/  @!P2 IMAD.MOV R55, RZ, RZ, -R55 ;  /* 0x000000ffff37a224 */ /* 0x000fe200078e0a37 */
[C---:B------:R-:W-:Y:S01]  /*2430*/  ISETP.GT.U32.AND P2, PT, R0.reuse, R63, PT ;  /* 0x0000003f0000720c */ /* 0x040fe20003f44070 */
[----:B------:R-:W-:Y:S01]  /*2440*/  @!P0 IMAD.MOV R57, RZ, RZ, -R57 ;  /* 0x000000ffff398224 */ /* 0x000fe200078e0a39 */
[C---:B------:R-:W-:Y:S01]  /*2450*/  ISETP.GT.U32.AND P0, PT, R0.reuse, R69, PT ;  /* 0x000000450000720c */ /* 0x040fe20003f04070 */
[--C-:B------:R-:W-:Y:S01]  /*2460*/  @!P3 IMAD.IADD R3, R3, 0x1, -R0.reuse ;  /* 0x000000010303b824 */ /* 0x100fe200078e0a00 */
[C---:B------:R-:W-:Y:S01]  /*2470*/  ISETP.GT.U32.AND P3, PT, R0.reuse, R67, PT ;  /* 0x000000430000720c */ /* 0x040fe20003f64070 */
[----:B------:R-:W-:Y:S02]  /*2480*/  @!P1 IMAD.MOV R59, RZ, RZ, -R59 ;  /* 0x000000ffff3b9224 */ /* 0x000fe400078e0a3b */
[--C-:B------:R-:W-:Y:S01]  /*2490*/  @!P5 IMAD.IADD R65, R65, 0x1, -R0.reuse ;  /* 0x000000014141d824 */ /* 0x100fe200078e0a00 */
[----:B------:R-:W-:Y:S01]  /*24a0*/  ISETP.GT.U32.AND P1, PT, R0, R3, PT ;  /* 0x000000030000720c */ /* 0x000fe20003f24070 */
[----:B------:R-:W-:Y:S01]  /*24b0*/  VIADD R6, R6, 0x1000 ;  /* 0x0000100006067836 */ /* 0x000fe20000000000 */
[----:B------:R-:W-:Y:S01]  /*24c0*/  ISETP.GE.AND P5, PT, R28, RZ, PT ;  /* 0x000000ff1c00720c */ /* 0x000fe20003fa6270 */
[--C-:B------:R-:W-:Y:S01]  /*24d0*/  @!P4 IMAD.IADD R61, R61, 0x1, -R0.reuse ;  /* 0x000000013d3dc824 */ /* 0x100fe200078e0a00 */
[----:B------:R-:W-:Y:S01]  /*24e0*/  ISETP.GE.AND P4, PT, R26, RZ, PT ;  /* 0x000000ff1a00720c */ /* 0x000fe20003f86270 */
[--C-:B------:R-:W-:Y:S01]  /*24f0*/  @!P2 IMAD.IADD R63, R63, 0x1, -R0.reuse ;  /* 0x000000013f3fa824 */ /* 0x100fe200078e0a00 */
[----:B------:R-:W-:Y:S01]  /*2500*/  ISETP.GE.AND P2, PT, R14, RZ, PT ;  /* 0x000000ff0e00720c */ /* 0x000fe20003f46270 */
[--C-:B------:R-:W-:Y:S01]  /*2510*/  @!P0 IMAD.IADD R69, R69, 0x1, -R0.reuse ;  /* 0x0000000145458824 */ /* 0x100fe200078e0a00 */
[----:B------:R-:W-:Y:S01]  /*2520*/  ISETP.GE.AND P0, PT, R30, RZ, PT ;  /* 0x000000ff1e00720c */ /* 0x000fe20003f06270 */
[--C-:B------:R-:W-:Y:S01]  /*2530*/  @!P3 IMAD.IADD R67, R67, 0x1, -R0.reuse ;  /* 0x000000014343b824 */ /* 0x100fe200078e0a00 */
[----:B------:R-:W-:Y:S01]  /*2540*/  ISETP.GE.AND P3, PT, R4, RZ, PT ;  /* 0x000000ff0400720c */ /* 0x000fe20003f66270 */
[----:B------:R-:W-:Y:S01]  /*2550*/  @!P6 IMAD.MOV R69, RZ, RZ, -R69 ;  /* 0x000000ffff45e224 */ /* 0x000fe200078e0a45 */
[----:B------:R-:W-:Y:S01]  /*2560*/  LOP3.LUT R4, R160, 0x1f, RZ, 0xc0, !PT ;  /* 0x0000001fa0047812 */ /* 0x000fe200078ec0ff */
[----:B------:R-:W-:Y:S01]  /*2570*/  @!P1 IMAD.IADD R3, R3, 0x1, -R0 ;  /* 0x0000000103039824 */ /* 0x000fe200078e0a00 */
[----:B------:R-:W-:Y:S01]  /*2580*/  ISETP.NE.AND P1, PT, R15, RZ, PT ;  /* 0x000000ff0f00720c */ /* 0x000fe20003f25270 */
[----:B------:R-:W-:Y:S01]  /*2590*/  @!P5 IMAD.MOV R65, RZ, RZ, -R65 ;  /* 0x000000ffff41d224 */ /* 0x000fe200078e0a41 */
[----:B------:R-:W-:Y:S01]  /*25a0*/  LOP3.LUT R0, RZ, R15, RZ, 0x33, !PT ;  /* 0x0000000fff007212 */ /* 0x000fe200078e33ff */
[----:B------:R-:W-:Y:S01]  /*25b0*/  @!P4 IMAD.MOV R61, RZ, RZ, -R61 ;  /* 0x000000ffff3dc224 */ /* 0x000fe200078e0a3d */
[----:B------:R-:W0:Y:S01]  /*25c0*/  LDC R160, c[0x0][0x238] ;  /* 0x00008e00ffa07b82 */ /* 0x000e220000000800 */
[----:B------:R-:W-:Y:S01]  /*25d0*/  @!P2 IMAD.MOV R63, RZ, RZ, -R63 ;  /* 0x000000ffff3fa224 */ /* 0x000fe200078e0a3f */
[C---:B------:R-:W-:Y:S01]  /*25e0*/  SEL R17, R0.reuse, R17, !P1 ;  /* 0x0000001100117207 */ /* 0x040fe20004800000 */
[----:B------:R-:W-:Y:S01]  /*25f0*/  @!P0 IMAD.MOV R67, RZ, RZ, -R67 ;  /* 0x000000ffff438224 */ /* 0x000fe200078e0a43 */
[C---:B------:R-:W-:Y:S01]  /*2600*/  SEL R31, R0.reuse, R31, !P1 ;  /* 0x0000001f001f7207 */ /* 0x040fe20004800000 */
[----:B------:R-:W-:Y:S01]  /*2610*/  @!P3 IMAD.MOV R3, RZ, RZ, -R3 ;  /* 0x000000ffff03b224 */ /* 0x000fe200078e0a03 */
[C---:B------:R-:W-:Y:S01]  /*2620*/  SEL R7, R0.reuse, R7, !P1 ;  /* 0x0000000700077207 */ /* 0x040fe20004800000 */
[----:B------:R-:W-:Y:S01]  /*2630*/  IMAD R17, R17, UR6, RZ ;  /* 0x0000000611117c24 */ /* 0x000fe2000f8e02ff */
        /* <DEDUP_REMOVED lines=56> */
[----:B------:R-:W-:Y:S01]  /*29c0*/  SEL R0, R0, R69, !P1 ;  /* 0x0000004500007207 */ /* 0x000fe20004800000 */
[----:B------:R-:W-:Y:S01]  /*29d0*/  IMAD R67, R67, UR6, RZ ;  /* 0x0000000643437c24 */ /* 0x000fe2000f8e02ff */
[----:B------:R-:W-:Y:S01]  /*29e0*/  SHF.R.S32.HI R166, RZ, 0x1f, R17 ;  /* 0x0000001fffa67819 */ /* 0x000fe20000011411 */
[----:B------:R-:W-:Y:S01]  /*29f0*/  IMAD R240, R3, UR6, RZ ;  /* 0x0000000603f07c24 */ /* 0x000fe2000f8e02ff */
[----:B------:R-:W-:Y:S01]  /*2a00*/  IADD3 R177, P1, R17, UR16, RZ ;  /* 0x0000001011b17c10 */ /* 0x000fe2000ff3e0ff */
[----:B------:R-:W-:Y:S01]  /*2a10*/  IMAD R0, R0, UR6, RZ ;  /* 0x0000000600007c24 */ /* 0x000fe2000f8e02ff */
[----:B------:R-:W-:Y:S01]  /*2a20*/  SHF.R.S32.HI R20, RZ, 0x1f, R31 ;  /* 0x0000001fff147819 */ /* 0x000fe2000001141f */
[----:B0-----:R-:W-:Y:S01]  /*2a30*/  IMAD.SHL.U32 R251, R160, 0x20, RZ ;  /* 0x00000020a0fb7824 */ /* 0x001fe200078e00ff */
[----:B------:R-:W-:Y:S01]  /*2a40*/  IADD3.X R166, R166, UR17, RZ, P1, !PT ;  /* 0x00000011a6a67c10 */ /* 0x000fe20008ffe4ff */
[----:B------:R-:W-:Y:S01]  /*2a50*/  IMAD.SHL.U32 R252, R160, 0x2, RZ ;  /* 0x00000002a0fc7824 */ /* 0x000fe200078e00ff */
[----:B------:R-:W-:-:S02]  /*2a60*/  IADD3 R165, P1, R31, UR16, RZ ;  /* 0x000000101fa57c10 */ /* 0x000fc4000ff3e0ff */
[----:B------:R-:W-:Y:S02]  /*2a70*/  CS2R R30, SRZ ;  /* 0x00000000001e7805 */ /* 0x000fe4000001ff00 */
[----:B------:R-:W-:Y:S02]  /*2a80*/  SHF.R.S32.HI R174, RZ, 0x1f, R7 ;  /* 0x0000001fffae7819 */ /* 0x000fe40000011407 */
[----:B------:R-:W-:Y:S02]  /*2a90*/  CS2R R68, SRZ ;  /* 0x0000000000447805 */ /* 0x000fe4000001ff00 */
[----:B------:R-:W-:Y:S01]  /*2aa0*/  IADD3 R3, P5, R7, UR16, RZ ;  /* 0x0000001007037c10 */ /* 0x000fe2000ffbe0ff */
[----:B------:R-:W-:Y:S01]  /*2ab0*/  UMOV UR6, 0xffffff80 ;  /* 0xffffff8000067882 */ /* 0x000fe20000000000 */
[----:B------:R-:W-:Y:S01]  /*2ac0*/  SHF.R.S32.HI R172, RZ, 0x1f, R9 ;  /* 0x0000001fffac7819 */ /* 0x000fe20000011409 */
[----:B------:R-:W-:Y:S01]  /*2ad0*/  UIADD3.64 UR4, UR4, -UR6, URZ ;  /* 0x8000000604047297 */ /* 0x000fe2000fffe03f */
[----:B------:R-:W-:-:S02]  /*2ae0*/  IADD3 R180, P4, R9, UR16, RZ ;  /* 0x0000001009b47c10 */ /* 0x000fc4000ff9e0ff */
[----:B------:R-:W-:Y:S02]  /*2af0*/  SHF.R.S32.HI R170, RZ, 0x1f, R11 ;  /* 0x0000001fffaa7819 */ /* 0x000fe4000001140b */
[----:B------:R-:W-:Y:S02]  /*2b00*/  IADD3 R179, P3, R11, UR16, RZ ;  /* 0x000000100bb37c10 */ /* 0x000fe4000ff7e0ff */
[----:B------:R-:W-:Y:S02]  /*2b10*/  SHF.R.S32.HI R168, RZ, 0x1f, R13 ;  /* 0x0000001fffa87819 */ /* 0x000fe4000001140d */
[----:B------:R-:W-:Y:S02]  /*2b20*/  IADD3 R178, P2, R13, UR16, RZ ;  /* 0x000000100db27c10 */ /* 0x000fe4000ff5e0ff */
[----:B------:R-:W-:Y:S02]  /*2b30*/  SHF.R.S32.HI R164, RZ, 0x1f, R19 ;  /* 0x0000001fffa47819 */ /* 0x000fe40000011413 */
[----:B------:R-:W-:-:S02]  /*2b40*/  IADD3 R176, P0, R19, UR16, RZ ;  /* 0x0000001013b07c10 */ /* 0x000fc4000ff1e0ff */
[----:B------:R-:W-:Y:S02]  /*2b50*/  IADD3.X R20, R20, UR17, RZ, P1, !PT ;  /* 0x0000001114147c10 */ /* 0x000fe40008ffe4ff */
[----:B------:R-:W-:Y:S02]  /*2b60*/  SHF.R.S32.HI R10, RZ, 0x1f, R45 ;  /* 0x0000001fff0a7819 */ /* 0x000fe4000001142d */
[----:B------:R-:W-:Y:S02]  /*2b70*/  IADD3 R19, P1, R45, UR16, RZ ;  /* 0x000000102d137c10 */ /* 0x000fe4000ff3e0ff */
[----:B------:R-:W-:Y:S02]  /*2b80*/  CS2R R44, SRZ ;  /* 0x00000000002c7805 */ /* 0x000fe4000001ff00 */
[----:B------:R-:W-:Y:S02]  /*2b90*/  IADD3.X R174, R174, UR17, RZ, P5, !PT ;  /* 0x00000011aeae7c10 */ /* 0x000fe4000affe4ff */
[----:B------:R-:W-:-:S02]  /*2ba0*/  IADD3.X R172, R172, UR17, RZ, P4, !PT ;  /* 0x00000011acac7c10 */ /* 0x000fc4000a7fe4ff */
[----:B------:R-:W-:Y:S02]  /*2bb0*/  IADD3.X R170, R170, UR17, RZ, P3, !PT ;  /* 0x00000011aaaa7c10 */ /* 0x000fe40009ffe4ff */
[----:B------:R-:W-:Y:S02]  /*2bc0*/  IADD3.X R168, R168, UR17, RZ, P2, !PT ;  /* 0x00000011a8a87c10 */ /* 0x000fe400097fe4ff */
[----:B------:R-:W-:Y:S02]  /*2bd0*/  SHF.R.S32.HI R158, RZ, 0x1f, R21 ;  /* 0x0000001fff9e7819 */ /* 0x000fe40000011415 */
[----:B------:R-:W-:Y:S02]  /*2be0*/  IADD3 R175, P6, R21, UR16, RZ ;  /* 0x0000001015af7c10 */ /* 0x000fe4000ffde0ff */
[----:B------:R-:W-:Y:S02]  /*2bf0*/  SHF.R.S32.HI R156, RZ, 0x1f, R23 ;  /* 0x0000001fff9c7819 */ /* 0x000fe40000011417 */
[----:B------:R-:W-:-:S02]  /*2c00*/  IADD3 R173, P5, R23, UR16, RZ ;  /* 0x0000001017ad7c10 */ /* 0x000fc4000ffbe0ff */
[----:B------:R-:W-:Y:S02]  /*2c10*/  SHF.R.S32.HI R154, RZ, 0x1f, R25 ;  /* 0x0000001fff9a7819 */ /* 0x000fe40000011419 */
[----:B------:R-:W-:Y:S02]  /*2c20*/  IADD3 R171, P4, R25, UR16, RZ ;  /* 0x0000001019ab7c10 */ /* 0x000fe4000ff9e0ff */
[----:B------:R-:W-:Y:S02]  /*2c30*/  CS2R R24, SRZ ;  /* 0x0000000000187805 */ /* 0x000fe4000001ff00 */
[----:B------:R-:W-:Y:S02]  /*2c40*/  SHF.R.S32.HI R152, RZ, 0x1f, R27 ;  /* 0x0000001fff987819 */ /* 0x000fe4000001141b */
[----:B------:R-:W-:Y:S02]  /*2c50*/  IADD3 R169, P3, R27, UR16, RZ ;  /* 0x000000101ba97c10 */ /* 0x000fe4000ff7e0ff */
[----:B------:R-:W-:-:S02]  /*2c60*/  CS2R R26, SRZ ;  /* 0x00000000001a7805 */ /* 0x000fc4000001ff00 */
[----:B------:R-:W-:Y:S02]  /*2c70*/  SHF.R.S32.HI R22, RZ, 0x1f, R29 ;  /* 0x0000001fff167819 */ /* 0x000fe4000001141d */
[----:B------:R-:W-:Y:S02]  /*2c80*/  IADD3 R167, P2, R29, UR16, RZ ;  /* 0x000000101da77c10 */ /* 0x000fe4000ff5e0ff */
[----:B------:R-:W-:Y:S02]  /*2c90*/  CS2R R28, SRZ ;  /* 0x00000000001c7805 */ /* 0x000fe4000001ff00 */
[----:B------:R-:W-:Y:S02]  /*2ca0*/  IADD3.X R10, R10, UR17, RZ, P1, !PT ;  /* 0x000000110a0a7c10 */ /* 0x000fe40008ffe4ff */
[----:B------:R-:W-:Y:S02]  /*2cb0*/  SHF.R.U32.HI R6, RZ, 0x4, R6 ;  /* 0x00000004ff067819 */ /* 0x000fe40000011606 */
[----:B------:R-:W-:-:S02]  /*2cc0*/  SHF.R.S32.HI R225, RZ, 0x1f, R59 ;  /* 0x0000001fffe17819 */ /* 0x000fc4000001143b */
[----:B------:R-:W-:Y:S02]  /*2cd0*/  IADD3 R227, P1, R59, UR16, RZ ;  /* 0x000000103be37c10 */ /* 0x000fe4000ff3e0ff */
[----:B------:R-:W-:Y:S02]  /*2ce0*/  CS2R R58, SRZ ;  /* 0x00000000003a7805 */ /* 0x000fe4000001ff00 */
[----:B------:R-:W-:Y:S02]  /*2cf0*/  IADD3.X R164, R164, UR17, RZ, P0, !PT ;  /* 0x00000011a4a47c10 */ /* 0x000fe400087fe4ff */
[----:B------:R-:W-:Y:S02]  /*2d00*/  IADD3.X R158, R158, UR17, RZ, P6, !PT ;  /* 0x000000119e9e7c10 */ /* 0x000fe4000b7fe4ff */
[----:B------:R-:W-:Y:S02]  /*2d10*/  IADD3.X R156, R156, UR17, RZ, P5, !PT ;  /* 0x000000119c9c7c10 */ /* 0x000fe4000affe4ff */
[----:B------:R-:W-:-:S02]  /*2d20*/  IADD3.X R154, R154, UR17, RZ, P4, !PT ;  /* 0x000000119a9a7c10 */ /* 0x000fc4000a7fe4ff */
[----:B------:R-:W-:Y:S02]  /*2d30*/  IADD3.X R152, R152, UR17, RZ, P3, !PT ;  /* 0x0000001198987c10 */ /* 0x000fe40009ffe4ff */
[----:B------:R-:W-:Y:S02]  /*2d40*/  IADD3.X R22, R22, UR17, RZ, P2, !PT ;  /* 0x0000001116167c10 */ /* 0x000fe400097fe4ff */
[----:B------:R-:W-:Y:S02]  /*2d50*/  SHF.R.S32.HI R18, RZ, 0x1f, R33 ;  /* 0x0000001fff127819 */ /* 0x000fe40000011421 */
[----:B------:R-:W-:Y:S02]  /*2d60*/  IADD3 R159, P0, R33, UR16, RZ ;  /* 0x00000010219f7c10 */ /* 0x000fe4000ff1e0ff */
[----:B------:R-:W-:Y:S02]  /*2d70*/  CS2R R32, SRZ ;  /* 0x0000000000207805 */ /* 0x000fe4000001ff00 */
[----:B------:R-:W-:-:S02]  /*2d80*/  SHF.R.S32.HI R16, RZ, 0x1f, R35 ;  /* 0x0000001fff107819 */ /* 0x000fc40000011423 */
[----:B------:R-:W-:Y:S02]  /*2d90*/  IADD3 R157, P6, R35, UR16, RZ ;  /* 0x00000010239d7c10 */ /* 0x000fe4000ffde0ff */
[----:B------:R-:W-:Y:S02]  /*2da0*/  CS2R R34, SRZ ;  /* 0x0000000000227805 */ /* 0x000fe4000001ff00 */
        /* <DEDUP_REMOVED lines=12> */
[----:B------:R-:W-:Y:S02]  /*2e70*/  SGXT.U32 R6, R6, 0xe ;  /* 0x0000000e0606781a */ /* 0x000fe40000000000 */
[----:B------:R-:W-:Y:S02]  /*2e80*/  IADD3.X R225, R225, UR17, RZ, P1, !PT ;  /* 0x00000011e1e17c10 */ /* 0x000fe40008ffe4ff */
[----:B------:R-:W-:Y:S01]  /*2e90*/  IADD3 R7, P1, R2, UR8, RZ ;  /* 0x0000000802077c10 */ /* 0x000fe2000ff3e0ff */
[----:B------:R-:W-:Y:S01]  /*2ea0*/  ULDC UR8, c[0x0][0x23c] ;  /* 0x00008f0000087ab9 */ /* 0x000fe20000000800 */
[----:B------:R-:W-:-:S02]  /*2eb0*/  IADD3.X R18, R18, UR17, RZ, P0, !PT ;  /* 0x0000001112127c10 */ /* 0x000fc400087fe4ff */
[----:B------:R-:W-:Y:S02]  /*2ec0*/  IADD3.X R16, R16, UR17, RZ, P6, !PT ;  /* 0x0000001110107c10 */ /* 0x000fe4000b7fe4ff */
[----:B------:R-:W-:Y:S02]  /*2ed0*/  IADD3.X R14, R14, UR17, RZ, P5, !PT ;  /* 0x000000110e0e7c10 */ /* 0x000fe4000affe4ff */
[----:B------:R-:W-:Y:S02]  /*2ee0*/  IADD3.X R13, R13, UR17, RZ, P4, !PT ;  /* 0x000000110d0d7c10 */ /* 0x000fe4000a7fe4ff */
[----:B------:R-:W-:Y:S02]  /*2ef0*/  IADD3.X R12, R12, UR17, RZ, P3, !PT ;  /* 0x000000110c0c7c10 */ /* 0x000fe40009ffe4ff */
[----:B------:R-:W-:Y:S02]  /*2f00*/  IADD3.X R11, R11, UR17, RZ, P2, !PT ;  /* 0x000000110b0b7c10 */ /* 0x000fe400097fe4ff */
[----:B------:R-:W-:-:S02]  /*2f10*/  R2UR UR10, R6 ;  /* 0x00000000060a72ca */ /* 0x000fc400000e0000 */
        /* <DEDUP_REMOVED lines=18> */
[----:B------:R-:W-:Y:S01]  /*3040*/  LEA.HI.X.SX32 R6, R2, UR9, 0x1, P1 ;  /* 0x0000000902067c11 */ /* 0x000fe200088f0eff */
[----:B------:R-:W-:Y:S01]  /*3050*/  IMAD R2, R4, UR8, RZ ;  /* 0x0000000804027c24 */ /* 0x000fe2000f8e02ff */
[----:B------:R-:W-:Y:S01]  /*3060*/  IADD3.X R9, R9, UR17, RZ, P0, !PT ;  /* 0x0000001109097c10 */ /* 0x000fe200087fe4ff */
[----:B------:R-:W-:Y:S01]  /*3070*/  ULDC UR9, c[0x0][0x230] ;  /* 0x00008c0000097ab9 */ /* 0x000fe20000000800 */
[----:B------:R-:W-:Y:S02]  /*3080*/  IADD3.X R8, R8, UR17, RZ, P6, !PT ;  /* 0x0000001108087c10 */ /* 0x000fe4000b7fe4ff */
[----:B------:R-:W-:Y:S02]  /*3090*/  IADD3.X R209, R209, UR17, RZ, P5, !PT ;  /* 0x00000011d1d17c10 */ /* 0x000fe4000affe4ff */
[----:B------:R-:W-:Y:S02]  /*30a0*/  IADD3.X R213, R213, UR17, RZ, P4, !PT ;  /* 0x00000011d5d57c10 */ /* 0x000fe4000a7fe4ff */
[----:B------:R-:W-:-:S02]  /*30b0*/  SHF.R.S32.HI R239, RZ, 0x1f, R240 ;  /* 0x0000001fffef7819 */ /* 0x000fc400000114f0 */
        /* <DEDUP_REMOVED lines=14> */
[----:B------:R-:W-:Y:S02]  /*31a0*/  IADD3 R240, P3, R240, UR16, RZ ;  /* 0x00000010f0f07c10 */ /* 0x000fe4000ff7e0ff */
[----:B------:R-:W-:Y:S02]  /*31b0*/  SHF.R.S32.HI R241, RZ, 0x1f, R0 ;  /* 0x0000001ffff17819 */ /* 0x000fe40000011400 */
[----:B------:R-:W-:Y:S01]  /*31c0*/  IADD3 R242, P2, R0, UR16, RZ ;  /* 0x0000001000f27c10 */ /* 0x000fe2000ff5e0ff */
[----:B------:R-:W-:Y:S01]  /*31d0*/  USHF.L.U32 UR16, UR8, 0x5, URZ ;  /* 0x0000000508107899 */ /* 0x000fe2000800063f */
[----:B------:R-:W-:Y:S01]  /*31e0*/  IMAD.U32 R0, RZ, RZ, UR9 ;  /* 0x00000009ff007e24 */ /* 0x000fe2000f8e00ff */
[----:B------:R-:W-:-:S02]  /*31f0*/  SHF.R.S32.HI R248, RZ, 0x1f, R2 ;  /* 0x0000001ffff87819 */ /* 0x000fc40000011402 */
[----:B------:R-:W-:Y:S02]  /*3200*/  LOP3.LUT R160, R246, 0x10, RZ, 0x3c, !PT ;  /* 0x00000010f6a07812 */ /* 0x000fe400078e3cff */
[----:B------:R-:W-:Y:S02]  /*3210*/  IADD3.X R229, R229, UR17, RZ, P0, !PT ;  /* 0x00000011e5e57c10 */ /* 0x000fe400087fe4ff */
[----:B------:R-:W-:Y:S02]  /*3220*/  IADD3.X R233, R233, UR17, RZ, P6, !PT ;  /* 0x00000011e9e97c10 */ /* 0x000fe4000b7fe4ff */
[----:B------:R-:W-:Y:S02]  /*3230*/  IADD3.X R235, R235, UR17, RZ, P5, !PT ;  /* 0x00000011ebeb7c10 */ /* 0x000fe4000affe4ff */
[----:B------:R-:W-:Y:S02]  /*3240*/  IADD3.X R237, R237, UR17, RZ, P4, !PT ;  /* 0x00000011eded7c10 */ /* 0x000fe4000a7fe4ff */
[----:B------:R-:W-:-:S02]  /*3250*/  IADD3.X R239, R239, UR17, RZ, P3, !PT ;  /* 0x00000011efef7c10 */ /* 0x000fc40009ffe4ff */
[----:B------:R-:W-:Y:S01]  /*3260*/  IADD3.X R241, R241, UR17, RZ, P2, !PT ;  /* 0x00000011f1f17c10 */ /* 0x000fe200097fe4ff */
[----:B------:R-:W-:-:S12]  /*3270*/  USHF.R.S32.HI UR17, URZ, 0x1f, UR16 ;  /* 0x0000001f3f117899 */ /* 0x000fd80008011410 */
.L_x_1:
[----:B------:R-:W0:Y:S01]  /*3280*/  LDC R160, c[0x0][0x238] ;  /* 0x00008e00ffa07b82 */ /* 0x000e220000000800 */
[C---:B------:R-:W-:Y:S02]  /*3290*/  ISETP.GT.AND P2, PT, R0.reuse, 0x2, PT ;  /* 0x000000020000780c */ /* 0x040fe40003f44270 */
[----:B------:R-:W-:Y:S02]  /*32a0*/  PRMT R162, RZ, 0x7610, R162 ;  /* 0x00007610ffa27816 */ /* 0x000fe400000000a2 */
[----:B------:R-:W-:Y:S02]  /*32b0*/  ISETP.GT.AND P4, PT, R0, 0x3, PT ;  /* 0x000000030000780c */ /* 0x000fe40003f84270 */
[----:B------:R-:W-:Y:S01]  /*32c0*/  PRMT R163, RZ, 0x7610, R163 ;  /* 0x00007610ffa37816 */ /* 0x000fe200000000a3 */
[----:B------:R-:W1:Y:S01]  /*32d0*/  LDC R187, c[0x0][0x238] ;  /* 0x00008e00ffbb7b82 */ /* 0x000e620000000800 */
[----:B0-----:R-:W-:Y:S01]  /*32e0*/  IMAD R186, R160, 0x3, RZ ;  /* 0x00000003a0ba7824 */ /* 0x001fe200078e02ff */
[----:B------:R-:W-:-:S04]  /*32f0*/  IADD3 R160, P0, R252, R7, RZ ;  /* 0x00000007fca07210 */ /* 0x000fc80007f1e0ff */
[-C--:B------:R-:W-:Y:S02]  /*3300*/  IADD3 R182, P1, R186, R7.reuse, RZ ;  /* 0x00000007bab67210 */ /* 0x080fe40007f3e0ff */
[-C--:B------:R-:W-:Y:S02]  /*3310*/  LEA.HI.X.SX32 R161, R252, R6.reuse, 0x1, P0 ;  /* 0x00000006fca17211 */ /* 0x080fe400000f0eff */
[----:B------:R-:W-:Y:S01]  /*3320*/  LEA.HI.X.SX32 R183, R186, R6, 0x1, P1 ;  /* 0x00000006bab77211 */ /* 0x000fe200008f0eff */
[C---:B-1----:R-:W-:Y:S01]  /*3330*/  IMAD.SHL.U32 R186, R187.reuse, 0x4, RZ ;  /* 0x00000004bbba7824 */ /* 0x042fe200078e00ff */
[C---:B------:R-:W-:Y:S01]  /*3340*/  ISETP.GT.AND P0, PT, R0.reuse, 0x4, PT ;  /* 0x000000040000780c */ /* 0x040fe20003f04270 */
[----:B------:R0:W2:Y:S01]  /*3350*/  @P2 LDG.E.U8 R162, desc[UR14][R160.64] ;  /* 0x0000000ea0a22981 */ /* 0x0000a2000c1e1100 */
[----:B------:R-:W-:Y:S01]  /*3360*/  IMAD R187, R187, 0x5, RZ ;  /* 0x00000005bbbb7824 */ /* 0x000fe200078e02ff */
[----:B------:R-:W-:Y:S02]  /*3370*/  ISETP.GT.AND P3, PT, R0, 0x5, PT ;  /* 0x000000050000780c */ /* 0x000fe40003f64270 */
[----:B------:R1:W3:Y:S01]  /*3380*/  @P4 LDG.E.U8 R163, desc[UR14][R182.64] ;  /* 0x0000000eb6a34981 */ /* 0x0002e2000c1e1100 */
[----:B0-----:R-:W-:-:S04]  /*3390*/  IADD3 R160, P2, R186, R7, RZ ;  /* 0x00000007baa07210 */ /* 0x001fc80007f5e0ff */
[-C--:B------:R-:W-:Y:S02]  /*33a0*/  LEA.HI.X.SX32 R161, R186, R6.reuse, 0x1, P2 ;  /* 0x00000006baa17211 */ /* 0x080fe400010f0eff */
[----:B------:R-:W0:Y:S01]  /*33b0*/  LDC R186, c[0x0][0x238] ;  /* 0x00008e00ffba7b82 */ /* 0x000e220000000800 */
[C---:B-1----:R-:W-:Y:S02]  /*33c0*/  IADD3 R182, P1, R187.reuse, R7, RZ ;  /* 0x00000007bbb67210 */ /* 0x042fe40007f3e0ff */
[----:B------:R-:W-:Y:S02]  /*33d0*/  PRMT R192, RZ, 0x7610, R192 ;  /* 0x00007610ffc07816 */ /* 0x000fe400000000c0 */
[----:B------:R-:W-:-:S04]  /*33e0*/  LEA.HI.X.SX32 R183, R187, R6, 0x1, P1 ;  /* 0x00000006bbb77211 */ /* 0x000fc800008f0eff */
[----:B------:R1:W4:Y:S01]  /*33f0*/  @P0 LDG.E.U8 R192, desc[UR14][R160.64] ;  /* 0x0000000ea0c00981 */ /* 0x000322000c1e1100 */
[----:B0-----:R-:W-:-:S05]  /*3400*/  IMAD R187, R186, 0x6, RZ ;  /* 0x00000006babb7824 */ /* 0x001fca00078e02ff */
[----:B-1----:R-:W-:-:S04]  /*3410*/  IADD3 R160, P0, R187, R7, RZ ;  /* 0x00000007bba07210 */ /* 0x002fc80007f1e0ff */
[----:B------:R-:W-:Y:S02]  /*3420*/  LEA.HI.X.SX32 R161, R187, R6, 0x1, P0 ;  /* 0x00000006bba17211 */ /* 0x000fe400000f0eff */
[----:B------:R-:W0:Y:S01]  /*3430*/  LDC R187, c[0x0][0x238] ;  /* 0x00008e00ffbb7b82 */ /* 0x000e220000000800 */
[----:B------:R-:W-:Y:S01]  /*3440*/  PRMT R193, RZ, 0x7610, R193 ;  /* 0x00007610ffc17816 */ /* 0x000fe200000000c1 */
[----:B------:R-:W-:Y:S01]  /*3450*/  IMAD R186, R186, 0x7, RZ ;  /* 0x00000007baba7824 */ /* 0x000fe200078e02ff */
[----:B------:R-:W-:-:S04]  /*3460*/  ISETP.GT.AND P2, PT, R0, 0x6, PT ;  /* 0x000000060000780c */ /* 0x000fc80003f44270 */
[----:B------:R1:W5:Y:S01]  /*3470*/  @P3 LDG.E.U8 R193, desc[UR14][R182.64] ;  /* 0x0000000eb6c13981 */ /* 0x000362000c1e1100 */
[----:B------:R-:W-:-:S08]  /*3480*/  PRMT R199, RZ, 0x7610, R199 ;  /* 0x00007610ffc77816 */ /* 0x000fd000000000c7 */
[----:B------:R0:W2:Y:S01]  /*3490*/  @P2 LDG.E.U8 R199, desc[UR14][R160.64] ;  /* 0x0000000ea0c72981 */ /* 0x0000a2000c1e1100 */
[----:B-1----:R-:W-:-:S04]  /*34a0*/  IADD3 R182, P3, R186, R7, RZ ;  /* 0x00000007bab67210 */ /* 0x002fc80007f7e0ff */
[----:B------:R-:W-:Y:S01]  /*34b0*/  LEA.HI.X.SX32 R183, R186, R6, 0x1, P3 ;  /* 0x00000006bab77211 */ /* 0x000fe200018f0eff */
[----:B0-----:R-:W-:-:S05]  /*34c0*/  IMAD.SHL.U32 R186, R187, 0x8, RZ ;  /* 0x00000008bbba7824 */ /* 0x001fca00078e00ff */
[----:B------:R-:W-:-:S04]  /*34d0*/  IADD3 R160, P4, R186, R7, RZ ;  /* 0x00000007baa07210 */ /* 0x000fc80007f9e0ff */
[----:B------:R-:W-:Y:S02]  /*34e0*/  LEA.HI.X.SX32 R161, R186, R6, 0x1, P4 ;  /* 0x00000006baa17211 */ /* 0x000fe400020f0eff */
[----:B------:R-:W0:Y:S01]  /*34f0*/  LDC R186, c[0x0][0x238] ;  /* 0x00008e00ffba7b82 */ /* 0x000e220000000800 */
[C---:B------:R-:W-:Y:S02]  /*3500*/  ISETP.GT.AND P1, PT, R0.reuse, 0x7, PT ;  /* 0x000000070000780c */ /* 0x040fe40003f24270 */
[----:B------:R-:W-:Y:S01]  /*3510*/  PRMT R200, RZ, 0x7610, R200 ;  /* 0x00007610ffc87816 */ /* 0x000fe200000000c8 */
[----:B------:R-:W-:Y:S01]  /*3520*/  IMAD R187, R187, 0x9, RZ ;  /* 0x00000009bbbb7824 */ /* 0x000fe200078e02ff */
[----:B------:R-:W-:Y:S02]  /*3530*/  ISETP.GT.AND P0, PT, R0, 0x8, PT ;  /* 0x000000080000780c */ /* 0x000fe40003f04270 */
[----:B------:R-:W-:-:S07]  /*3540*/  PRMT R201, RZ, 0x7610, R201 ;  /* 0x00007610ffc97816 */ /* 0x000fce00000000c9 */
[----:B------:R1:W2:Y:S04]  /*3550*/  @P1 LDG.E.U8 R200, desc[UR14][R182.64] ;  /* 0x0000000eb6c81981 */ /* 0x0002a8000c1e1100 */
[----:B------:R0:W2:Y:S01]  /*3560*/  @P0 LDG.E.U8 R201, desc[UR14][R160.64] ;  /* 0x0000000ea0c90981 */ /* 0x0000a2000c1e1100 */
[----:B-1----:R-:W-:-:S04]  /*3570*/  IADD3 R182, P3, R187, R7, RZ ;  /* 0x00000007bbb67210 */ /* 0x002fc80007f7e0ff */
[----:B------:R-:W-:Y:S01]  /*3580*/  LEA.HI.X.SX32 R183, R187, R6, 0x1, P3 ;  /* 0x00000006bbb77211 */ /* 0x000fe200018f0eff */
[----:B0-----:R-:W-:-:S05]  /*3590*/  IMAD R187, R186, 0xa, RZ ;  /* 0x0000000ababb7824 */ /* 0x001fca00078e02ff */
[----:B------:R-:W-:-:S04]  /*35a0*/  IADD3 R160, P4, R187, R7, RZ ;  /* 0x00000007bba07210 */ /* 0x000fc80007f9e0ff */
[----:B------:R-:W-:Y:S02]  /*35b0*/  LEA.HI.X.SX32 R161, R187, R6, 0x1, P4 ;  /* 0x00000006bba17211 */ /* 0x000fe400020f0eff */
[----:B------:R-:W0:Y:S01]  /*35c0*/  LDC R187, c[0x0][0x238] ;  /* 0x00008e00ffbb7b82 */ /* 0x000e220000000800 */
[----:B------:R-:W-:Y:S02]  /*35d0*/  ISETP.GT.AND P2, PT, R0, 0x9, PT ;  /* 0x000000090000780c */ /* 0x000fe40003f44270 */
        /* <DEDUP_REMOVED lines=12> */
[C---:B------:R-:W-:Y:S02]  /*36a0*/  ISETP.GT.AND P0, PT, R0.reuse, 0xb, PT ;  /* 0x0000000b0000780c */ /* 0x040fe40003f04270 */
[----:B------:R-:W-:Y:S01]  /*36b0*/  PRMT R204, RZ, 0x7610, R204 ;  /* 0x00007610ffcc7816 */ /* 0x000fe200000000cc */
[----:B------:R-:W-:Y:S01]  /*36c0*/  IMAD R187, R187, 0xd, RZ ;  /* 0x0000000dbbbb7824 */ /* 0x000fe200078e02ff */
[C---:B------:R-:W-:Y:S02]  /*36d0*/  ISETP.GT.AND P2, PT, R0.reuse, 0xc, PT ;  /* 0x0000000c0000780c */ /* 0x040fe40003f44270 */
[----:B------:R-:W-:Y:S02]  /*36e0*/  ISETP.GT.AND P1, PT, R0, 0xd, PT ;  /* 0x0000000d0000780c */ /* 0x000fe40003f24270 */
[----:B------:R-:W-:-:S05]  /*36f0*/  PRMT R205, RZ, 0x7610, R205 ;  /* 0x00007610ffcd7816 */ /* 0x000fca00000000cd */
[----:B------:R1:W2:Y:S01]  /*3700*/  @P0 LDG.E.U8 R204, desc[UR14][R182.64] ;  /* 0x0000000eb6cc0981 */ /* 0x0002a2000c1e1100 */
[----:B------:R-:W-:-:S03]  /*3710*/  PRMT R206, RZ, 0x7610, R206 ;  /* 0x00007610ffce7816 */ /* 0x000fc600000000ce */
[----:B------:R-:W2:Y:S01]  /*3720*/  @P2 LDG.E.U8 R205, desc[UR14][R160.64] ;  /* 0x0000000ea0cd2981 */ /* 0x000ea2000c1e1100 */
[----:B-1----:R-:W-:-:S04]  /*3730*/  IADD3 R182, P3, R187, R7, RZ ;  /* 0x00000007bbb67210 */ /* 0x002fc80007f7e0ff */
[----:B------:R-:W-:Y:S01]  /*3740*/  LEA.HI.X.SX32 R183, R187, R6, 0x1, P3 ;  /* 0x00000006bbb77211 */ /* 0x000fe200018f0eff */
[----:B0-----:R-:W-:Y:S01]  /*3750*/  IMAD R187, R186, 0xe, RZ ;  /* 0x0000000ebabb7824 */ /* 0x001fe200078e02ff */
[----:B------:R-:W-:Y:S01]  /*3760*/  ISETP.GT.AND P2, PT, R0, 0xf, PT ;  /* 0x0000000f0000780c */ /* 0x000fe20003f44270 */
[----:B------:R-:W-:Y:S02]  /*3770*/  IMAD R186, R186, 0xf, RZ ;  /* 0x0000000fbaba7824 */ /* 0x000fe400078e02ff */
[----:B------:R0:W2:Y:S01]  /*3780*/  @P1 LDG.E.U8 R206, desc[UR14][R182.64] ;  /* 0x0000000eb6ce1981 */ /* 0x0000a2000c1e1100 */
[----:B------:R-:W-:Y:S02]  /*3790*/  ISETP.GT.AND P1, PT, R0, RZ, PT ;  /* 0x000000ff0000720c */ /* 0x000fe40003f24270 */
[----:B------:R-:W-:Y:S02]  /*37a0*/  PRMT R208, RZ, 0x7610, R208 ;  /* 0x00007610ffd07816 */ /* 0x000fe400000000d0 */
[----:B0-----:R-:W-:-:S04]  /*37b0*/  IADD3 R182, P3, R186, R7, RZ ;  /* 0x00000007bab67210 */ /* 0x001fc80007f7e0ff */
[----:B------:R-:W-:Y:S02]  /*37c0*/  LEA.HI.X.SX32 R183, R186, R6, 0x1, P3 ;  /* 0x00000006bab77211 */ /* 0x000fe400018f0eff */
[----:B------:R-:W-:Y:S01]  /*37d0*/  PRMT R210, RZ, 0x7610, R210 ;  /* 0x00007610ffd27816 */ /* 0x000fe200000000d2 */
[----:B------:R-:W0:Y:S02]  /*37e0*/  LDC R186, c[0x0][0x238] ;  /* 0x00008e00ffba7b82 */ /* 0x000e240000000800 */
[----:B------:R1:W2:Y:S01]  /*37f0*/  @P2 LDG.E.U8 R208, desc[UR14][R182.64] ;  /* 0x0000000eb6d02981 */ /* 0x0002a2000c1e1100 */
[----:B------:R-:W-:Y:S01]  /*3800*/  IADD3 R160, P4, R187, R7, RZ ;  /* 0x00000007bba07210 */ /* 0x000fe20007f9e0ff */
[----:B-1----:R-:W-:Y:S02]  /*3810*/  @P1 IMAD.MOV.U32 R182, RZ, RZ, R7 ;  /* 0x000000ffffb61224 */ /* 0x002fe400078e0007 */
[----:B------:R-:W-:-:S05]  /*3820*/  @P1 IMAD.MOV.U32 R183, RZ, RZ, R6 ;  /* 0x000000ffffb71224 */ /* 0x000fca00078e0006 */
[----:B------:R1:W2:Y:S01]  /*3830*/  @P1 LDG.E.U8 R210, desc[UR14][R182.64] ;  /* 0x0000000eb6d21981 */ /* 0x0002a2000c1e1100 */
[----:B------:R-:W-:Y:S02]  /*3840*/  LEA.HI.X.SX32 R161, R187, R6, 0x1, P4 ;  /* 0x00000006bba17211 */ /* 0x000fe400020f0eff */
[----:B------:R-:W-:Y:S01]  /*3850*/  ISETP.GT.AND P0, PT, R0, 0xe, PT ;  /* 0x0000000e0000780c */ /* 0x000fe20003f04270 */
[----:B------:R-:W3:Y:S08]  /*3860*/  LDC R187, c[0x0][0x238] ;  /* 0x00008e00ffbb7b82 */ /* 0x000ef00000000800 */
[----:B-1----:R-:W1:Y:S01]  /*3870*/  LDC R183, c[0x0][0x238] ;  /* 0x00008e00ffb77b82 */ /* 0x002e620000000800 */
[----:B------:R-:W-:-:S02]  /*3880*/  PRMT R207, RZ, 0x7610, R207 ;  /* 0x00007610ffcf7816 */ /* 0x000fc400000000cf */
[----:B------:R-:W-:-:S04]  /*3890*/  ISETP.GT.AND P4, PT, R0, 0x1, PT ;  /* 0x000000010000780c */ /* 0x000fc80003f84270 */
[----:B------:R4:W2:Y:S01]  /*38a0*/  @P0 LDG.E.U8 R207, desc[UR14][R160.64] ;  /* 0x0000000ea0cf0981 */ /* 0x0008a2000c1e1100 */
[----:B------:R-:W-:Y:S02]  /*38b0*/  PRMT R212, RZ, 0x7610, R212 ;  /* 0x00007610ffd47816 */ /* 0x000fe400000000d4 */
[----:B----4-:R-:W-:-:S04]  /*38c0*/  IADD3 R160, P0, R7, UR13, RZ ;  /* 0x0000000d07a07c10 */ /* 0x010fc8000ff1e0ff */
[----:B0-----:R-:W-:Y:S01]  /*38d0*/  LEA.HI.X.SX32 R161, R186, R6, 0x1, P0 ;  /* 0x00000006baa17211 */ /* 0x001fe200000f0eff */
[----:B-1----:R-:W-:-:S04]  /*38e0*/  IMAD.SHL.U32 R183, R183, 0x10, RZ ;  /* 0x00000010b7b77824 */ /* 0x002fc800078e00ff */
[----:B------:R0:W4:Y:S01]  /*38f0*/  @P4 LDG.E.U8 R212, desc[UR14][R160.64] ;  /* 0x0000000ea0d44981 */ /* 0x000122000c1e1100 */
[-C--:B------:R-:W-:Y:S01]  /*3900*/  IADD3 R182, P0, R183, R7.reuse, RZ ;  /* 0x00000007b7b67210 */ /* 0x080fe20007f1e0ff */
[C---:B---3--:R-:W-:Y:S02]  /*3910*/  IMAD.SHL.U32 R183, R187.reuse, 0x10, RZ ;  /* 0x00000010bbb77824 */ /* 0x048fe400078e00ff */
[----:B0-----:R-:W-:Y:S02]  /*3920*/  IMAD R161, R187, 0x11, RZ ;  /* 0x00000011bba17824 */ /* 0x001fe400078e02ff */
[----:B------:R-:W0:Y:S03]  /*3930*/  LDC R187, c[0x0][0x238] ;  /* 0x00008e00ffbb7b82 */ /* 0x000e260000000800 */
[----:B------:R-:W-:Y:S02]  /*3940*/  IADD3 R160, P1, R161, R7, RZ ;  /* 0x00000007a1a07210 */ /* 0x000fe40007f3e0ff */
[----:B------:R-:W-:Y:S01]  /*3950*/  ISETP.GT.AND P2, PT, R0, 0x10, PT ;  /* 0x000000100000780c */ /* 0x000fe20003f44270 */
[----:B0-----:R-:W-:-:S02]  /*3960*/  IMAD R161, R187, 0x11, RZ ;  /* 0x00000011bba17824 */ /* 0x001fc400078e02ff */
[----:B------:R-:W0:Y:S01]  /*3970*/  LDC R187, c[0x0][0x238] ;  /* 0x00008e00ffbb7b82 */ /* 0x000e220000000800 */
[----:B------:R-:W-:Y:S02]  /*3980*/  ISETP.GT.AND P3, PT, R0, 0x11, PT ;  /* 0x000000110000780c */ /* 0x000fe40003f64270 */
[----:B------:R-:W-:Y:S02]  /*3990*/  PRMT R194, RZ, 0x7610, R194 ;  /* 0x00007610ffc27816 */ /* 0x000fe400000000c2 */
[----:B------:R-:W-:Y:S02]  /*39a0*/  LEA.HI.X.SX32 R183, R183, R6, 0x1, P0 ;  /* 0x00000006b7b77211 */ /* 0x000fe400000f0eff */
[----:B------:R-:W-:-:S03]  /*39b0*/  PRMT R195, RZ, 0x7610, R195 ;  /* 0x00007610ffc37816 */ /* 0x000fc600000000c3 */
[----:B------:R0:W3:Y:S01]  /*39c0*/  @P2 LDG.E.U8 R194, desc[UR14][R182.64] ;  /* 0x0000000eb6c22981 */ /* 0x0000e2000c1e1100 */
[----:B------:R-:W-:Y:S02]  /*39d0*/  LEA.HI.X.SX32 R161, R161, R6, 0x1, P1 ;  /* 0x00000006a1a17211 */ /* 0x000fe400008f0eff */
[----:B------:R-:W-:-:S03]  /*39e0*/  ISETP.GT.AND P4, PT, R0, 0x13, PT ;  /* 0x000000130000780c */ /* 0x000fc60003f84270 */
[----:B------:R1:W3:Y:S01]  /*39f0*/  @P3 LDG.E.U8 R195, desc[UR14][R160.64] ;  /* 0x0000000ea0c33981 */ /* 0x0002e2000c1e1100 */
[----:B0-----:R-:W-:Y:S02]  /*3a00*/  IMAD R183, R187, 0x12, RZ ;  /* 0x00000012bbb77824 */ /* 0x001fe400078e02ff */
[----:B------:R-:W-:-:S03]  /*3a10*/  IMAD R187, R186, 0x13, RZ ;  /* 0x00000013babb7824 */ /* 0x000fc600078e02ff */
[-C--:B------:R-:W-:Y:S02]  /*3a20*/  IADD3 R182, P2, R183, R7.reuse, RZ ;  /* 0x00000007b7b67210 */ /* 0x080fe40007f5e0ff */
[----:B------:R-:W0:Y:S01]  /*3a30*/  LDC R183, c[0x0][0x238] ;  /* 0x00008e00ffb77b82 */ /* 0x000e220000000800 */
[C---:B-1----:R-:W-:Y:S02]  /*3a40*/  IADD3 R160, P1, R187.reuse, R7, RZ ;  /* 0x00000007bba07210 */ /* 0x042fe40007f3e0ff */
[----:B------:R-:W-:Y:S02]  /*3a50*/  PRMT R185, RZ, 0x7610, R185 ;  /* 0x00007610ffb97816 */ /* 0x000fe400000000b9 */
[----:B------:R-:W-:-:S03]  /*3a60*/  LEA.HI.X.SX32 R161, R187, R6, 0x1, P1 ;  /* 0x00000006bba17211 */ /* 0x000fc600008f0eff */
[----:B------:R-:W1:Y:S02]  /*3a70*/  LDC R187, c[0x0][0x238] ;  /* 0x00008e00ffbb7b82 */ /* 0x000e640000000800 */
[----:B------:R5:W3:Y:S06]  /*3a80*/  @P4 LDG.E.U8 R185, desc[UR14][R160.64] ;  /* 0x0000000ea0b94981 */ /* 0x000aec000c1e1100 */
[----:B-----5:R-:W5:Y:S01]  /*3a90*/  LDC R161, c[0x0][0x238] ;  /* 0x00008e00ffa17b82 */ /* 0x020f620000000800 */
[----:B------:R-:W-:Y:S01]  /*3aa0*/  ISETP.GT.AND P0, PT, R0, 0x12, PT ;  /* 0x000000120000780c */ /* 0x000fe20003f04270 */
[----:B0-----:R-:W-:Y:S01]  /*3ab0*/  IMAD R183, R183, 0x12, RZ ;  /* 0x00000012b7b77824 */ /* 0x001fe200078e02ff */
[----:B------:R-:W-:Y:S01]  /*3ac0*/  PRMT R188, RZ, 0x7610, R188 ;  /* 0x00007610ffbc7816 */ /* 0x000fe200000000bc */
[----:B------:R-:W-:-:S03]  /*3ad0*/  IMAD R186, R186, 0x14, RZ ;  /* 0x00000014baba7824 */ /* 0x000fc600078e02ff */
[----:B------:R-:W-:Y:S01]  /*3ae0*/  LEA.HI.X.SX32 R183, R183, R6, 0x1, P2 ;  /* 0x00000006b7b77211 */ /* 0x000fe200010f0eff */
[----:B-1----:R-:W-:-:S06]  /*3af0*/  IMAD R187, R187, 0x14, RZ ;  /* 0x00000014bbbb7824 */ /* 0x002fcc00078e02ff */
[----:B------:R-:W3:Y:S01]  /*3b00*/  @P0 LDG.E.U8 R188, desc[UR14][R182.64] ;  /* 0x0000000eb6bc0981 */ /* 0x000ee2000c1e1100 */
[----:B------:R-:W-:-:S04]  /*3b10*/  IADD3 R186, P0, R186, R7, RZ ;  /* 0x00000007baba7210 */ /* 0x000fc80007f1e0ff */
[----:B------:R-:W-:Y:S01]  /*3b20*/  LEA.HI.X.SX32 R187, R187, R6, 0x1, P0 ;  /* 0x00000006bbbb7211 */ /* 0x000fe200000f0eff */
[----:B-----5:R-:W-:-:S05]  /*3b30*/  IMAD R161, R161, 0x15, RZ ;  /* 0x00000015a1a17824 */ /* 0x020fca00078e02ff */
[----:B------:R-:W-:Y:S02]  /*3b40*/  IADD3 R160, P0, R161, R7, RZ ;  /* 0x00000007a1a07210 */ /* 0x000fe40007f1e0ff */
[----:B------:R-:W0:Y:S01]  /*3b50*/  LDC R161, c[0x0][0x238] ;  /* 0x00008e00ffa17b82 */ /* 0x000e220000000800 */
[----:B------:R-:W-:Y:S02]  /*3b60*/  ISETP.GT.AND P1, PT, R0, 0x15, PT ;  /* 0x000000150000780c */ /* 0x000fe40003f24270 */
[----:B------:R-:W-:Y:S01]  /*3b70*/  PRMT R191, RZ, 0x7610, R191 ;  /* 0x00007610ffbf7816 */ /* 0x000fe200000000bf */
[----:B0-----:R-:W-:-:S05]  /*3b80*/  IMAD R161, R161, 0x15, RZ ;  /* 0x00000015a1a17824 */ /* 0x001fca00078e02ff */
[----:B------:R-:W-:-:S05]  /*3b90*/  LEA.HI.X.SX32 R161, R161, R6, 0x1, P0 ;  /* 0x00000006a1a17211 */ /* 0x000fca00000f0eff */
[----:B------:R0:W5:Y:S02]  /*3ba0*/  @P1 LDG.E.U8 R191, desc[UR14][R160.64] ;  /* 0x0000000ea0bf1981 */ /* 0x000164000c1e1100 */
[----:B0-----:R-:W0:Y:S01]  /*3bb0*/  LDC R161, c[0x0][0x238] ;  /* 0x00008e00ffa17b82 */ /* 0x001e220000000800 */
[----:B------:R-:W-:Y:S02]  /*3bc0*/  ISETP.GT.AND P2, PT, R0, 0x14, PT ;  /* 0x000000140000780c */ /* 0x000fe40003f44270 */
[----:B------:R-:W-:Y:S02]  /*3bd0*/  PRMT R183, RZ, 0x7610, R183 ;  /* 0x00007610ffb77816 */ /* 0x000fe400000000b7 */
[----:B------:R-:W-:-:S09]  /*3be0*/  PRMT R189, RZ, 0x7610, R189 ;  /* 0x00007610ffbd7816 */ /* 0x000fd200000000bd */
[----:B------:R-:W5:Y:S01]  /*3bf0*/  @P2 LDG.E.U8 R183, desc[UR14][R186.64] ;  /* 0x0000000ebab72981 */ /* 0x000f62000c1e1100 */
[----:B0-----:R-:W-:-:S05]  /*3c00*/  IMAD R161, R161, 0x16, RZ ;  /* 0x00000016a1a17824 */ /* 0x001fca00078e02ff */
[----:B------:R-:W-:Y:S02]  /*3c10*/  IADD3 R160, P0, R161, R7, RZ ;  /* 0x00000007a1a07210 */ /* 0x000fe40007f1e0ff */
[----:B------:R-:W0:Y:S01]  /*3c20*/  LDC R161, c[0x0][0x238] ;  /* 0x00008e00ffa17b82 */ /* 0x000e220000000800 */
[----:B------:R-:W-:Y:S01]  /*3c30*/  ISETP.GT.AND P2, PT, R0, 0x16, PT ;  /* 0x000000160000780c */ /* 0x000fe20003f44270 */
[----:B0-----:R-:W-:-:S05]  /*3c40*/  IMAD R161, R161, 0x16, RZ ;  /* 0x00000016a1a17824 */ /* 0x001fca00078e02ff */
[----:B------:R-:W-:-:S07]  /*3c50*/  LEA.HI.X.SX32 R161, R161, R6, 0x1, P0 ;  /* 0x00000006a1a17211 */ /* 0x000fce00000f0eff */
[----:B------:R0:W5:Y:S02]  /*3c60*/  @P2 LDG.E.U8 R189, desc[UR14][R160.64] ;  /* 0x0000000ea0bd2981 */ /* 0x000164000c1e1100 */
[----:B0-----:R-:W0:Y:S02]  /*3c70*/  LDC R161, c[0x0][0x238] ;  /* 0x00008e00ffa17b82 */ /* 0x001e240000000800 */
[----:B0-----:R-:W-:-:S05]  /*3c80*/  IMAD R161, R161, 0x17, RZ ;  /* 0x00000017a1a17824 */ /* 0x001fca00078e02ff */
[----:B------:R-:W-:Y:S02]  /*3c90*/  IADD3 R160, P0, R161, R7, RZ ;  /* 0x00000007a1a07210 */ /* 0x000fe40007f1e0ff */
[----:B------:R-:W0:Y:S01]  /*3ca0*/  LDC R161, c[0x0][0x238] ;  /* 0x00008e00ffa17b82 */ /* 0x000e220000000800 */
[----:B------:R-:W-:Y:S02]  /*3cb0*/  ISETP.GT.AND P1, PT, R0, 0x17, PT ;  /* 0x000000170000780c */ /* 0x000fe40003f24270 */
[----:B------:R-:W-:Y:S01]  /*3cc0*/  PRMT R184, RZ, 0x7610, R184 ;  /* 0x00007610ffb87816 */ /* 0x000fe200000000b8 */
[----:B0-----:R-:W-:-:S05]  /*3cd0*/  IMAD R161, R161, 0x17, RZ ;  /* 0x00000017a1a17824 */ /* 0x001fca00078e02ff */
[----:B------:R-:W-:-:S05]  /*3ce0*/  LEA.HI.X.SX32 R161, R161, R6, 0x1, P0 ;  /* 0x00000006a1a17211 */ /* 0x000fca00000f0eff */
        /* <DEDUP_REMOVED lines=60> */
[----:B------:R-:W-:Y:S02]  /*40b0*/  PRMT R198, RZ, 0x7610, R198 ;  /* 0x00007610ffc67816 */ /* 0x000fe400000000c6 */
[----:B------:R-:W-:Y:S02]  /*40c0*/  LOP3.LUT R192, R192, 0xffff, RZ, 0xc0, !PT ;  /* 0x0000ffffc0c07812 */ /* 0x000fe400078ec0ff */
[----:B------:R-:W-:Y:S02]  /*40d0*/  LOP3.LUT R193, R193, 0xffff, RZ, 0xc0, !PT ;  /* 0x0000ffffc1c17812 */ /* 0x000fe400078ec0ff */
[----:B------:R-:W-:Y:S01]  /*40e0*/  LOP3.LUT R163, R163, 0xffff, RZ, 0xc0, !PT ;  /* 0x0000ffffa3a37812 */ /* 0x000fe200078ec0ff */
[----:B0-----:R-:W-:-:S05]  /*40f0*/  IMAD R161, R161, 0x1e, RZ ;  /* 0x0000001ea1a17824 */ /* 0x001fca00078e02ff */
[----:B------:R-:W-:-:S05]  /*4100*/  LEA.HI.X.SX32 R161, R161, R6, 0x1, P0 ;  /* 0x00000006a1a17211 */ /* 0x000fca00000f0eff */
[----:B------:R0:W5:Y:S01]  /*4110*/  @P1 LDG.E.U8 R198, desc[UR14][R160.64] ;  /* 0x0000000ea0c61981 */ /* 0x000162000c1e1100 */
[----:B--2---:R-:W-:Y:S02]  /*4120*/  LOP3.LUT R208, R208, 0xffff, RZ, 0xc0, !PT ;  /* 0x0000ffffd0d07812 */ /* 0x004fe400078ec0ff */
[----:B------:R-:W-:Y:S02]  /*4130*/  LOP3.LUT R206, R206, 0xffff, RZ, 0xc0, !PT ;  /* 0x0000ffffcece7812 */ /* 0x000fe400078ec0ff */
[----:B0-----:R-:W-:Y:S02]  /*4140*/  LOP3.LUT R160, R162, 0xffff, RZ, 0xc0, !PT ;  /* 0x0000ffffa2a07812 */ /* 0x001fe400078ec0ff */
[----:B------:R-:W-:Y:S02]  /*4150*/  PRMT R161, R192, 0x3340, R193 ;  /* 0x00003340c0a17816 */ /* 0x000fe400000000c1 */
[----:B------:R-:W-:Y:S01]  /*4160*/  PRMT R160, R160, 0x3340, R163 ;  /* 0x00003340a0a07816 */ /* 0x000fe200000000a3 */
[----:B------:R-:W0:Y:S01]  /*4170*/  LDC R192, c[0x0][0x238] ;  /* 0x00008e00ffc07b82 */ /* 0x000e220000000800 */
[----:B------:R-:W-:-:S02]  /*4180*/  LOP3.LUT R193, R207, 0xffff, RZ, 0xc0, !PT ;  /* 0x0000ffffcfc17812 */ /* 0x000fc400078ec0ff */
[----:B------:R-:W-:Y:S02]  /*4190*/  LOP3.LUT R163, R205, 0xffff, RZ, 0xc0, !PT ;  /* 0x0000ffffcda37812 */ /* 0x000fe400078ec0ff */
[----:B------:R-:W-:Y:S02]  /*41a0*/  PRMT R193, R193, 0x3340, R208 ;  /* 0x00003340c1c17816 */ /* 0x000fe400000000d0 */
[----:B------:R-:W-:-:S04]  /*41b0*/  PRMT R163, R163, 0x3340, R206 ;  /* 0x00003340a3a37816 */ /* 0x000fc800000000ce */
[----:B------:R-:W-:Y:S02]  /*41c0*/  PRMT R163, R163, 0x5410, R193 ;  /* 0x00005410a3a37816 */ /* 0x000fe400000000c1 */
[----:B------:R-:W1:Y:S01]  /*41d0*/  LDC R193, c[0x0][0x238] ;  /* 0x00008e00ffc17b82 */ /* 0x000e620000000800 */
[----:B------:R-:W-:Y:S02]  /*41e0*/  LOP3.LUT R199, R199, 0xffff, RZ, 0xc0, !PT ;  /* 0x0000ffffc7c77812 */ /* 0x000fe400078ec0ff */
[----:B------:R-:W-:Y:S02]  /*41f0*/  LOP3.LUT R200, R200, 0xffff, RZ, 0xc0, !PT ;  /* 0x0000ffffc8c87812 */ /* 0x000fe400078ec0ff */
[----:B------:R-:W-:Y:S02]  /*4200*/  ISETP.GT.AND P1, PT, R0, 0x1f, PT ;  /* 0x0000001f0000780c */ /* 0x000fe40003f24270 */
[----:B------:R-:W-:Y:S01]  /*4210*/  PRMT R199, R199, 0x3340, R200 ;  /* 0x00003340c7c77816 */ /* 0x000fe200000000c8 */
[----:B0-----:R-:W-:-:S03]  /*4220*/  IMAD R192, R192, 0x1f, RZ ;  /* 0x0000001fc0c07824 */ /* 0x001fc600078e02ff */
[--C-:B------:R-:W-:Y:S02]  /*4230*/  PRMT R161, R161, 0x5410, R199.reuse ;  /* 0x00005410a1a17816 */ /* 0x100fe400000000c7 */
[----:B------:R-:W-:Y:S02]  /*4240*/  IADD3 R192, P0, R192, R7, RZ ;  /* 0x00000007c0c07210 */ /* 0x000fe40007f1e0ff */
[----:B------:R-:W-:Y:S01]  /*4250*/  PRMT R199, RZ, 0x7610, R199 ;  /* 0x00007610ffc77816 */ /* 0x000fe200000000c7 */
[----:B-1----:R-:W-:-:S05]  /*4260*/  IMAD R193, R193, 0x1f, RZ ;  /* 0x0000001fc1c17824 */ /* 0x002fca00078e02ff */
[----:B------:R-:W-:-:S05]  /*4270*/  LEA.HI.X.SX32 R193, R193, R6, 0x1, P0 ;  /* 0x00000006c1c17211 */ /* 0x000fca00000f0eff */
[----:B------:R0:W2:Y:S01]  /*4280*/  @P1 LDG.E.U8 R199, desc[UR14][R192.64] ;  /* 0x0000000ec0c71981 */ /* 0x0000a2000c1e1100 */
[----:B------:R-:W-:Y:S02]  /*4290*/  LOP3.LUT R201, R201, 0xffff, RZ, 0xc0, !PT ;  /* 0x0000ffffc9c97812 */ /* 0x000fe400078ec0ff */
[----:B------:R-:W-:Y:S02]  /*42a0*/  LOP3.LUT R162, R202, 0xffff, RZ, 0xc0, !PT ;  /* 0x0000ffffcaa27812 */ /* 0x000fe400078ec0ff */
[----:B------:R-:W-:Y:S02]  /*42b0*/  LOP3.LUT R203, R203, 0xffff, RZ, 0xc0, !PT ;  /* 0x0000ffffcbcb7812 */ /* 0x000fe400078ec0ff */
[----:B------:R-:W-:Y:S02]  /*42c0*/  LOP3.LUT R204, R204, 0xffff, RZ, 0xc0, !PT ;  /* 0x0000ffffcccc7812 */ /* 0x000fe400078ec0ff */
[----:B------:R-:W-:Y:S02]  /*42d0*/  LOP3.LUT R200, R210, 0xffff, RZ, 0xc0, !PT ;  /* 0x0000ffffd2c87812 */ /* 0x000fe400078ec0ff */
[----:B----4-:R-:W-:-:S02]  /*42e0*/  LOP3.LUT R212, R212, 0xffff, RZ, 0xc0, !PT ;  /* 0x0000ffffd4d47812 */ /* 0x010fc400078ec0ff */
[----:B------:R-:W-:Y:S02]  /*42f0*/  PRMT R162, R201, 0x3340, R162 ;  /* 0x00003340c9a27816 */ /* 0x000fe400000000a2 */
[----:B------:R-:W-:Y:S02]  /*4300*/  PRMT R203, R203, 0x3340, R204 ;  /* 0x00003340cbcb7816 */ /* 0x000fe400000000cc */
[----:B------:R-:W-:Y:S02]  /*4310*/  PRMT R200, R200, 0x3340, R212 ;  /* 0x00003340c8c87816 */ /* 0x000fe400000000d4 */
[----:B------:R-:W-:Y:S02]  /*4320*/  PRMT R162, R162, 0x5410, R203 ;  /* 0x00005410a2a27816 */ /* 0x000fe400000000cb */
[----:B------:R-:W-:Y:S01]  /*4330*/  PRMT R160, R200, 0x5410, R160 ;  /* 0x00005410c8a07816 */ /* 0x000fe200000000a0 */
[----:B------:R-:W-:Y:S01]  /*4340*/  BAR.SYNC.DEFER_BLOCKING 0x0 ;  /* 0x0000000000007b1d */ /* 0x000fe20000010000 */
[----:B------:R-:W-:-:S02]  /*4350*/  ISETP.GE.AND P0, PT, R4, R0, PT ;  /* 0x000000000400720c */ /* 0x000fc40003f06270 */
[----:B0-----:R-:W-:Y:S02]  /*4360*/  IADD3 R192, P1, R2, R180, RZ ;  /* 0x000000b402c07210 */ /* 0x001fe40007f3e0ff */
[----:B------:R-:W-:Y:S02]  /*4370*/  PRMT R201, RZ, 0x7610, R201 ;  /* 0x00007610ffc97816 */ /* 0x000fe400000000c9 */
[----:B------:R-:W-:Y:S01]  /*4380*/  PRMT R200, RZ, 0x7610, R200 ;  /* 0x00007610ffc87816 */ /* 0x000fe200000000c8 */
[----:B------:R-:W-:Y:S01]  /*4390*/  IMAD.X R193, R248, 0x1, R172, P1 ;  /* 0x00000001f8c17824 */ /* 0x000fe200008e06ac */
[----:B------:R0:W-:Y:S05]  /*43a0*/  STS.128 [R246+UR12], R160 ;  /* 0x000000a0f6007988 */ /* 0x0001ea0008000c0c */
[----:B------:R1:W4:Y:S01]  /*43b0*/  @!P0 LDG.E.U8 R201, desc[UR14][R192.64] ;  /* 0x0000000ec0c98981 */ /* 0x000322000c1e1100 */
[----:B0-----:R-:W-:-:S02]  /*43c0*/  IADD3 R160, P2, R2, R179, RZ ;  /* 0x000000b302a07210 */ /* 0x001fc40007f5e0ff */
[----:B------:R-:W-:-:S03]  /*43d0*/  IADD3 R162, P1, R2, R178, RZ ;  /* 0x000000b202a27210 */ /* 0x000fc60007f3e0ff */
[C---:B------:R-:W-:Y:S01]  /*43e0*/  IMAD.X R161, R248.reuse, 0x1, R170, P2 ;  /* 0x00000001f8a17824 */ /* 0x040fe200010e06aa */
[----:B-1----:R-:W-:Y:S01]  /*43f0*/  PRMT R192, RZ, 0x7610, R192 ;  /* 0x00007610ffc07816 */ /* 0x002fe200000000c0 */
[----:B------:R-:W-:-:S03]  /*4400*/  IMAD.X R163, R248, 0x1, R168, P1 ;  /* 0x00000001f8a37824 */ /* 0x000fc600008e06a8 */
[----:B------:R0:W4:Y:S01]  /*4410*/  @!P0 LDG.E.U8 R200, desc[UR14][R160.64] ;  /* 0x0000000ea0c88981 */ /* 0x000122000c1e1100 */
[----:B------:R-:W-:-:S03]  /*4420*/  PRMT R193, RZ, 0x7610, R193 ;  /* 0x00007610ffc17816 */ /* 0x000fc600000000c1 */
[----:B------:R1:W4:Y:S01]  /*4430*/  @!P0 LDG.E.U8 R192, desc[UR14][R162.64] ;  /* 0x0000000ea2c08981 */ /* 0x000322000c1e1100 */
[----:B0-----:R-:W-:-:S05]  /*4440*/  IADD3 R160, P1, R2, R177, RZ ;  /* 0x000000b102a07210 */ /* 0x001fca0007f3e0ff */
[----:B------:R-:W-:Y:S01]  /*4450*/  IMAD.X R161, R248, 0x1, R166, P1 ;  /* 0x00000001f8a17824 */ /* 0x000fe200008e06a6 */
[----:B-1----:R-:W-:-:S04]  /*4460*/  IADD3 R162, P1, R2, R176, RZ ;  /* 0x000000b002a27210 */ /* 0x002fc80007f3e0ff */
[----:B------:R0:W4:Y:S01]  /*4470*/  @!P0 LDG.E.U8 R193, desc[UR14][R160.64] ;  /* 0x0000000ea0c18981 */ /* 0x000122000c1e1100 */
[----:B------:R-:W-:Y:S01]  /*4480*/  IMAD.X R163, R248, 0x1, R164, P1 ;  /* 0x00000001f8a37824 */ /* 0x000fe200008e06a4 */
[----:B------:R-:W-:Y:S02]  /*4490*/  PRMT R203, RZ, 0x7610, R203 ;  /* 0x00007610ffcb7816 */ /* 0x000fe400000000cb */
[----:B0-----:R-:W-:-:S05]  /*44a0*/  IADD3 R160, P1, R2, R175, RZ ;  /* 0x000000af02a07210 */ /* 0x001fca0007f3e0ff */
[----:B------:R-:W-:-:S05]  /*44b0*/  IMAD.X R161, R248, 0x1, R158, P1 ;  /* 0x00000001f8a17824 */ /* 0x000fca00008e069e */
[----:B------:R0:W4:Y:S01]  /*44c0*/  @!P0 LDG.E.U8 R203, desc[UR14][R160.64] ;  /* 0x0000000ea0cb8981 */ /* 0x000122000c1e1100 */
        /* <DEDUP_REMOVED lines=65> */
[----:B------:R-:W-:-:S06]  /*48e0*/  PRMT R202, RZ, 0x7610, R202 ;  /* 0x00007610ffca7816 */ /* 0x000fcc00000000ca */
[----:B------:R3:W4:Y:S01]  /*48f0*/  @!P0 LDG.E.U8 R202, desc[UR14][R162.64] ;  /* 0x0000000ea2ca8981 */ /* 0x000722000c1e1100 */
[----:B0-----:R-:W-:-:S05]  /*4900*/  IADD3 R160, P1, R2, R219, RZ ;  /* 0x000000db02a07210 */ /* 0x001fca0007f3e0ff */
[----:B------:R-:W-:-:S05]  /*4910*/  IMAD.X R161, R248, 0x1, R217, P1 ;  /* 0x00000001f8a17824 */ /* 0x000fca00008e06d9 */
[----:B------:R0:W4:Y:S01]  /*4920*/  @!P0 LDG.E.U8 R232, desc[UR14][R160.64] ;  /* 0x0000000ea0e88981 */ /* 0x000122000c1e1100 */
[----:B---3--:R-:W-:Y:S02]  /*4930*/  LOP3.LUT R163, R194, 0xffff, RZ, 0xc0, !PT ;  /* 0x0000ffffc2a37812 */ /* 0x008fe400078ec0ff */
[----:B------:R-:W-:Y:S02]  /*4940*/  PRMT R194, RZ, 0x7610, R194 ;  /* 0x00007610ffc27816 */ /* 0x000fe400000000c2 */
[----:B0-----:R-:W-:-:S05]  /*4950*/  IADD3 R160, P1, R2, R223, RZ ;  /* 0x000000df02a07210 */ /* 0x001fca0007f3e0ff */
[----:B------:R-:W-:Y:S01]  /*4960*/  IMAD.X R161, R248, 0x1, R221, P1 ;  /* 0x00000001f8a17824 */ /* 0x000fe200008e06dd */
[----:B------:R-:W-:Y:S02]  /*4970*/  LOP3.LUT R162, R188, 0xffff, RZ, 0xc0, !PT ;  /* 0x0000ffffbca27812 */ /* 0x000fe400078ec0ff */
[----:B------:R-:W-:Y:S02]  /*4980*/  LOP3.LUT R185, R185, 0xffff, RZ, 0xc0, !PT ;  /* 0x0000ffffb9b97812 */ /* 0x000fe400078ec0ff */
[----:B------:R0:W3:Y:S02]  /*4990*/  @!P0 LDG.E.U8 R194, desc[UR14][R160.64] ;  /* 0x0000000ea0c28981 */ /* 0x0000e4000c1e1100 */
[--C-:B------:R-:W-:Y:S02]  /*49a0*/  PRMT R162, R162, 0x3340, R185.reuse ;  /* 0x00003340a2a27816 */ /* 0x100fe400000000b9 */
[----:B------:R-:W-:Y:S02]  /*49b0*/  PRMT R185, RZ, 0x7610, R185 ;  /* 0x00007610ffb97816 */ /* 0x000fe400000000b9 */
[----:B0-----:R-:W-:-:S05]  /*49c0*/  IADD3 R160, P1, R2, R227, RZ ;  /* 0x000000e302a07210 */ /* 0x001fca0007f3e0ff */
[----:B------:R-:W-:Y:S01]  /*49d0*/  IMAD.X R161, R248, 0x1, R225, P1 ;  /* 0x00000001f8a17824 */ /* 0x000fe200008e06e1 */
[----:B-----5:R-:W-:Y:S02]  /*49e0*/  LOP3.LUT R183, R183, 0xffff, RZ, 0xc0, !PT ;  /* 0x0000ffffb7b77812 */ /* 0x020fe400078ec0ff */
[----:B------:R-:W-:Y:S02]  /*49f0*/  LOP3.LUT R188, R191, 0xffff, RZ, 0xc0, !PT ;  /* 0x0000ffffbfbc7812 */ /* 0x000fe400078ec0ff */
[----:B------:R0:W5:Y:S02]  /*4a00*/  @!P0 LDG.E.U8 R185, desc[UR14][R160.64] ;  /* 0x0000000ea0b98981 */ /* 0x000164000c1e1100 */
[----:B------:R-:W-:Y:S02]  /*4a10*/  PRMT R188, R183, 0x3340, R188 ;  /* 0x00003340b7bc7816 */ /* 0x000fe400000000bc */
        /* <DEDUP_REMOVED lines=23> */
[----:B------:R-:W-:-:S05]  /*4b90*/  IMAD.X R161, R248, 0x1, R237, P1 ;  /* 0x00000001f8a17824 */ /* 0x000fca00008e06ed */
[----:B------:R0:W3:Y:S01]  /*4ba0*/  @!P0 LDG.E.U8 R186, desc[UR14][R160.64] ;  /* 0x0000000ea0ba8981 */ /* 0x0000e2000c1e1100 */
[----:B------:R-:W-:Y:S02]  /*4bb0*/  PRMT R191, RZ, 0x7610, R191 ;  /* 0x00007610ffbf7816 */ /* 0x000fe400000000bf */
[----:B0-----:R-:W-:-:S05]  /*4bc0*/  IADD3 R160, P1, R2, R240, RZ ;  /* 0x000000f002a07210 */ /* 0x001fca0007f3e0ff */
[----:B------:R-:W-:Y:S01]  /*4bd0*/  IMAD.X R161, R248, 0x1, R239, P1 ;  /* 0x00000001f8a17824 */ /* 0x000fe200008e06ef */
[----:B------:R-:W-:-:S04]  /*4be0*/  LOP3.LUT R195, R195, 0xffff, RZ, 0xc0, !PT ;  /* 0x0000ffffc3c37812 */ /* 0x000fc800078ec0ff */
[----:B------:R0:W3:Y:S01]  /*4bf0*/  @!P0 LDG.E.U8 R191, desc[UR14][R160.64] ;  /* 0x0000000ea0bf8981 */ /* 0x0000e2000c1e1100 */
[----:B------:R-:W-:Y:S02]  /*4c00*/  PRMT R163, R163, 0x3340, R195 ;  /* 0x00003340a3a37816 */ /* 0x000fe400000000c3 */
[----:B------:R-:W-:Y:S02]  /*4c10*/  LOP3.LUT R195, R196, 0xffff, RZ, 0xc0, !PT ;  /* 0x0000ffffc4c37812 */ /* 0x000fe400078ec0ff */
        /* <DEDUP_REMOVED lines=8> */
[----:B0-----:R-:W-:Y:S02]  /*4ca0*/  PRMT R160, R163, 0x5410, R162 ;  /* 0x00005410a3a07816 */ /* 0x001fe400000000a2 */
[----:B------:R-:W-:-:S05]  /*4cb0*/  IADD3 R162, P1, R2, R3, RZ ;  /* 0x0000000302a27210 */ /* 0x000fca0007f3e0ff */
[----:B------:R-:W-:-:S05]  /*4cc0*/  IMAD.X R163, R248, 0x1, R174, P1 ;  /* 0x00000001f8a37824 */ /* 0x000fca00008e06ae */
[----:B------:R0:W3:Y:S01]  /*4cd0*/  @!P0 LDG.E.U8 R198, desc[UR14][R162.64] ;  /* 0x0000000ea2c68981 */ /* 0x0000e2000c1e1100 */
[----:B--2---:R-:W-:-:S04]  /*4ce0*/  LOP3.LUT R199, R199, 0xffff, RZ, 0xc0, !PT ;  /* 0x0000ffffc7c77812 */ /* 0x004fc800078ec0ff */
[----:B------:R-:W-:Y:S02]  /*4cf0*/  PRMT R197, R197, 0x3340, R199 ;  /* 0x00003340c5c57816 */ /* 0x000fe400000000c7 */
[----:B------:R-:W-:Y:S02]  /*4d00*/  LOP3.LUT R199, R246, 0x10, RZ, 0x3c, !PT ;  /* 0x00000010f6c77812 */ /* 0x000fe400078e3cff */
[----:B------:R-:W-:Y:S02]  /*4d10*/  PRMT R161, R188, 0x5410, R189 ;  /* 0x00005410bca17816 */ /* 0x000fe400000000bd */
[----:B0-----:R-:W-:Y:S02]  /*4d20*/  PRMT R162, R187, 0x5410, R190 ;  /* 0x00005410bba27816 */ /* 0x001fe400000000be */
[----:B------:R-:W-:-:S05]  /*4d30*/  PRMT R163, R195, 0x5410, R197 ;  /* 0x00005410c3a37816 */ /* 0x000fca00000000c5 */
[----:B------:R0:W-:Y:S04]  /*4d40*/  STS.128 [R199+UR12], R160 ;  /* 0x000000a0c7007988 */ /* 0x0001e80008000c0c */
[----:B----4-:R0:W-:Y:S04]  /*4d50*/  STS.U8 [R247+UR12+0x1f00], R201 ;  /* 0x001f00c9f7007988 */ /* 0x0101e8000800000c */
[----:B------:R0:W-:Y:S04]  /*4d60*/  STS.U8 [R247+UR12+0x1e00], R192 ;  /* 0x001e00c0f7007988 */ /* 0x0001e8000800000c */
        /* <DEDUP_REMOVED lines=10> */
[----:B-----5:R0:W-:Y:S04]  /*4e10*/  STS.U8 [R247+UR12+0x1300], R185 ;  /* 0x001300b9f7007988 */ /* 0x0201e8000800000c */
[----:B---3--:R0:W-:Y:S04]  /*4e20*/  STS.U8 [R247+UR12+0x1200], R184 ;  /* 0x001200b8f7007988 */ /* 0x0081e8000800000c */
        /* <DEDUP_REMOVED lines=17> */
[----:B------:R0:W-:Y:S01]  /*4f40*/  STS.U8 [R243+UR12+0x1f80], R198 ;  /* 0x001f80c6f3007988 */ /* 0x0001e2000800000c */
[----:B------:R1:W-:Y:S06]  /*4f50*/  MEMBAR.ALL.CTA ;  /* 0x0000000000007992 */ /* 0x0003ec0000008000 */
[----:B-1----:R-:W1:Y:S01]  /*4f60*/  FENCE.VIEW.ASYNC.S ;  /* 0x00000000000073c6 */ /* 0x002e620000000000 */
[----:B------:R-:W-:Y:S01]  /*4f70*/  R2UR UR8, R244 ;  /* 0x00000000f40872ca */ /* 0x000fe200000e0000 */
[----:B-1----:R-:W-:Y:S06]  /*4f80*/  BAR.SYNC.DEFER_BLOCKING 0x0 ;  /* 0x0000000000007b1d */ /* 0x002fec0000010000 */
[----:B------:R-:W-:Y:S01]  /*4f90*/  UMOV UR9, 0xc0000010 ;  /* 0xc000001000097882 */ /* 0x000fe20000000000 */
[----:B------:R-:W-:Y:S01]  /*4fa0*/  UMOV UR6, UR10 ;  /* 0x0000000a00067c82 */ /* 0x000fe20008000000 */
[----:B------:R-:W-:Y:S01]  /*4fb0*/  UMOV UR7, UR11 ;  /* 0x0000000b00077c82 */ /* 0x000fe20008000000 */
[----:B------:R-:W-:-:S06]  /*4fc0*/  WARPGROUP.ARRIVE ;  /* 0x00000000000079c5 */ /* 0x000fcc0000000000 */
[----:B------:R-:W-:-:S12]  /*4fd0*/  QGMMA.64x128x32.F32.E4M3.E4M3 R88, gdesc[UR8], R88 ;  /* 0x01e00000085879f3 */ /* 0x000fd80008700858 */
[----:B------:R-:W-:Y:S01]  /*4fe0*/  QGMMA.64x128x32.F32.E4M3.E4M3 R24, gdesc[UR4], R24, gsb0 ;  /* 0x01e00000041879f3 */ /* 0x000fe20008000818 */
[----:B------:R-:W-:-:S04]  /*4ff0*/  IADD3 R177, P4, R177, UR16, RZ ;  /* 0x00000010b1b17c10 */ /* 0x000fc8000ff9e0ff */
[----:B------:R-:W-:Y:S02]  /*5000*/  IADD3.X R166, R166, UR17, RZ, P4, !PT ;  /* 0x00000011a6a67c10 */ /* 0x000fe4000a7fe4ff */
[----:B------:R-:W-:Y:S02]  /*5010*/  IADD3 R165, P4, R165, UR16, RZ ;  /* 0x00000010a5a57c10 */ /* 0x000fe4000ff9e0ff */
[----:B------:R-:W-:Y:S02]  /*5020*/  IADD3 R3, P0, R3, UR16, RZ ;  /* 0x0000001003037c10 */ /* 0x000fe4000ff1e0ff */
[----:B------:R-:W-:Y:S02]  /*5030*/  IADD3 R180, P1, R180, UR16, RZ ;  /* 0x00000010b4b47c10 */ /* 0x000fe4000ff3e0ff */
[----:B------:R-:W-:Y:S02]  /*5040*/  IADD3 R179, P2, R179, UR16, RZ ;  /* 0x00000010b3b37c10 */ /* 0x000fe4000ff5e0ff */
[----:B------:R-:W-:-:S02]  /*5050*/  IADD3 R178, P3, R178, UR16, RZ ;  /* 0x00000010b2b27c10 */ /* 0x000fc4000ff7e0ff */
[----:B------:R-:W-:Y:S02]  /*5060*/  IADD3.X R20, R20, UR17, RZ, P4, !PT ;  /* 0x0000001114147c10 */ /* 0x000fe4000a7fe4ff */
[----:B------:R-:W-:Y:S02]  /*5070*/  IADD3 R19, P4, R19, UR16, RZ ;  /* 0x0000001013137c10 */ /* 0x000fe4000ff9e0ff */
[----:B------:R-:W-:Y:S02]  /*5080*/  IADD3 R176, P5, R176, UR16, RZ ;  /* 0x00000010b0b07c10 */ /* 0x000fe4000ffbe0ff */
[----:B------:R-:W-:Y:S02]  /*5090*/  IADD3.X R174, R174, UR17, RZ, P0, !PT ;  /* 0x00000011aeae7c10 */ /* 0x000fe400087fe4ff */
[----:B------:R-:W-:Y:S02]  /*50a0*/  IADD3.X R172, R172, UR17, RZ, P1, !PT ;  /* 0x00000011acac7c10 */ /* 0x000fe40008ffe4ff */
[----:B------:R-:W-:-:S02]  /*50b0*/  IADD3.X R170, R170, UR17, RZ, P2, !PT ;  /* 0x00000011aaaa7c10 */ /* 0x000fc400097fe4ff */
[----:B------:R-:W-:Y:S02]  /*50c0*/  IADD3.X R168, R168, UR17, RZ, P3, !PT ;  /* 0x00000011a8a87c10 */ /* 0x000fe40009ffe4ff */
[----:B------:R-:W-:Y:S02]  /*50d0*/  IADD3 R175, P6, R175, UR16, RZ ;  /* 0x00000010afaf7c10 */ /* 0x000fe4000ffde0ff */
[----:B------:R-:W-:Y:S02]  /*50e0*/  IADD3 R173, P0, R173, UR16, RZ ;  /* 0x00000010adad7c10 */ /* 0x000fe4000ff1e0ff */
[----:B------:R-:W-:Y:S02]  /*50f0*/  IADD3 R171, P1, R171, UR16, RZ ;  /* 0x00000010abab7c10 */ /* 0x000fe4000ff3e0ff */
[----:B------:R-:W-:Y:S02]  /*5100*/  IADD3 R169, P2, R169, UR16, RZ ;  /* 0x00000010a9a97c10 */ /* 0x000fe4000ff5e0ff */
[----:B------:R-:W-:Y:S01]  /*5110*/  IADD3 R167, P3, R167, UR16, RZ ;  /* 0x00000010a7a77c10 */ /* 0x000fe2000ff7e0ff */
[----:B------:R-:W-:Y:S01]  /*5120*/  VIADD R5, R5, 0xffffffff ;  /* 0xffffffff05057836 */ /* 0x000fe20000000000 */
[----:B------:R-:W-:-:S02]  /*5130*/  IADD3.X R10, R10, UR17, RZ, P4, !PT ;  /* 0x000000110a0a7c10 */ /* 0x000fc4000a7fe4ff */
[----:B------:R-:W-:Y:S02]  /*5140*/  IADD3.X R164, R164, UR17, RZ, P5, !PT ;  /* 0x00000011a4a47c10 */ /* 0x000fe4000affe4ff */
[----:B------:R-:W-:Y:S02]  /*5150*/  IADD3 R227, P4, R227, UR16, RZ ;  /* 0x00000010e3e37c10 */ /* 0x000fe4000ff9e0ff */
[----:B------:R-:W-:Y:S02]  /*5160*/  IADD3 R159, P5, R159, UR16, RZ ;  /* 0x000000109f9f7c10 */ /* 0x000fe4000ffbe0ff */
[----:B------:R-:W-:Y:S02]  /*5170*/  IADD3.X R158, R158, UR17, RZ, P6, !PT ;  /* 0x000000119e9e7c10 */ /* 0x000fe4000b7fe4ff */
[----:B------:R-:W-:Y:S02]  /*5180*/  IADD3.X R156, R156, UR17, RZ, P0, !PT ;  /* 0x000000119c9c7c10 */ /* 0x000fe400087fe4ff */
[----:B------:R-:W-:-:S02]  /*5190*/  IADD3.X R154, R154, UR17, RZ, P1, !PT ;  /* 0x000000119a9a7c10 */ /* 0x000fc40008ffe4ff */
[----:B------:R-:W-:Y:S02]  /*51a0*/  IADD3.X R152, R152, UR17, RZ, P2, !PT ;  /* 0x0000001198987c10 */ /* 0x000fe400097fe4ff */
[----:B------:R-:W-:Y:S02]  /*51b0*/  IADD3.X R22, R22, UR17, RZ, P3, !PT ;  /* 0x0000001116167c10 */ /* 0x000fe40009ffe4ff */
[----:B------:R-:W-:Y:S02]  /*51c0*/  IADD3 R157, P6, R157, UR16, RZ ;  /* 0x000000109d9d7c10 */ /* 0x000fe4000ffde0ff */
[----:B------:R-:W-:Y:S02]  /*51d0*/  IADD3 R155, P0, R155, UR16, RZ ;  /* 0x000000109b9b7c10 */ /* 0x000fe4000ff1e0ff */
[----:B------:R-:W-:Y:S02]  /*51e0*/  IADD3 R153, P1, R153, UR16, RZ ;  /* 0x0000001099997c10 */ /* 0x000fe4000ff3e0ff */
[----:B------:R-:W-:-:S02]  /*51f0*/  IADD3 R23, P2, R23, UR16, RZ ;  /* 0x0000001017177c10 */ /* 0x000fc4000ff5e0ff */
[----:B------:R-:W-:Y:S02]  /*5200*/  IADD3 R21, P3, R21, UR16, RZ ;  /* 0x0000001015157c10 */ /* 0x000fe4000ff7e0ff */
[----:B------:R-:W-:Y:S02]  /*5210*/  IADD3.X R225, R225, UR17, RZ, P4, !PT ;  /* 0x00000011e1e17c10 */ /* 0x000fe4000a7fe4ff */
[----:B------:R-:W-:Y:S02]  /*5220*/  IADD3.X R18, R18, UR17, RZ, P5, !PT ;  /* 0x0000001112127c10 */ /* 0x000fe4000affe4ff */
[----:B------:R-:W-:Y:S02]  /*5230*/  ISETP.NE.U32.AND P4, PT, R5, RZ, PT ;  /* 0x000000ff0500720c */ /* 0x000fe40003f85070 */
[----:B------:R-:W-:Y:S02]  /*5240*/  IADD3 R17, P5, R17, UR16, RZ ;  /* 0x0000001011117c10 */ /* 0x000fe4000ffbe0ff */
[----:B------:R-:W-:-:S02]  /*5250*/  IADD3.X R16, R16, UR17, RZ, P6, !PT ;  /* 0x0000001110107c10 */ /* 0x000fc4000b7fe4ff */
[----:B------:R-:W-:Y:S02]  /*5260*/  IADD3.X R14, R14, UR17, RZ, P0, !PT ;  /* 0x000000110e0e7c10 */ /* 0x000fe400087fe4ff */
[----:B------:R-:W-:Y:S02]  /*5270*/  IADD3.X R13, R13, UR17, RZ, P1, !PT ;  /* 0x000000110d0d7c10 */ /* 0x000fe40008ffe4ff */
[----:B------:R-:W-:Y:S02]  /*5280*/  IADD3.X R12, R12, UR17, RZ, P2, !PT ;  /* 0x000000110c0c7c10 */ /* 0x000fe400097fe4ff */
[----:B------:R-:W-:Y:S02]  /*5290*/  IADD3.X R11, R11, UR17, RZ, P3, !PT ;  /* 0x000000110b0b7c10 */ /* 0x000fe40009ffe4ff */
[----:B------:R-:W-:Y:S02]  /*52a0*/  IADD3 R15, P6, R15, UR16, RZ ;  /* 0x000000100f0f7c10 */ /* 0x000fe4000ffde0ff */
[----:B------:R-:W-:-:S02]  /*52b0*/  IADD3 R211, P0, R211, UR16, RZ ;  /* 0x00000010d3d37c10 */ /* 0x000fc4000ff1e0ff */
[----:B------:R-:W-:Y:S02]  /*52c0*/  IADD3 R215, P1, R215, UR16, RZ ;  /* 0x00000010d7d77c10 */ /* 0x000fe4000ff3e0ff */
[----:B------:R-:W-:Y:S02]  /*52d0*/  IADD3 R219, P2, R219, UR16, RZ ;  /* 0x00000010dbdb7c10 */ /* 0x000fe4000ff5e0ff */
[----:B------:R-:W-:Y:S02]  /*52e0*/  IADD3 R223, P3, R223, UR16, RZ ;  /* 0x00000010dfdf7c10 */ /* 0x000fe4000ff7e0ff */
[----:B------:R-:W-:Y:S02]  /*52f0*/  IADD3.X R9, R9, UR17, RZ, P5, !PT ;  /* 0x0000001109097c10 */ /* 0x000fe4000affe4ff */
        /* <DEDUP_REMOVED lines=12> */
[----:B------:R-:W-:Y:S02]  /*53c0*/  IADD3 R7, P5, R251, R7, RZ ;  /* 0x00000007fb077210 */ /* 0x000fe40007fbe0ff */
[----:B------:R-:W-:-:S02]  /*53d0*/  IADD3.X R233, R233, UR17, RZ, P6, !PT ;  /* 0x00000011e9e97c10 */ /* 0x000fc4000b7fe4ff */
[----:B------:R-:W-:Y:S02]  /*53e0*/  IADD3.X R235, R235, UR17, RZ, P0, !PT ;  /* 0x00000011ebeb7c10 */ /* 0x000fe400087fe4ff */
[----:B------:R-:W-:Y:S02]  /*53f0*/  IADD3.X R237, R237, UR17, RZ, P1, !PT ;  /* 0x00000011eded7c10 */ /* 0x000fe40008ffe4ff */
[----:B------:R-:W-:Y:S02]  /*5400*/  IADD3.X R239, R239, UR17, RZ, P2, !PT ;  /* 0x00000011efef7c10 */ /* 0x000fe400097fe4ff */
[----:B------:R-:W-:Y:S01]  /*5410*/  IADD3.X R241, R241, UR17, RZ, P3, !PT ;  /* 0x00000011f1f17c10 */ /* 0x000fe20009ffe4ff */
[----:B------:R-:W-:Y:S02]  /*5420*/  WARPGROUP.DEPBAR.LE gsb0, 0x0 ;  /* 0x00008000000079c5 */ /* 0x000fe40000010000 */
[----:B------:R-:W-:Y:S01]  /*5430*/  VIADD R0, R0, 0xffffffe0 ;  /* 0xffffffe000007836 */ /* 0x000fe20000000000 */
[----:B------:R-:W-:Y:S01]  /*5440*/  LEA.HI.X.SX32 R6, R251, R6, 0x1, P5 ;  /* 0x00000006fb067211 */ /* 0x000fe200028f0eff */
[----:B0-----:R-:W-:Y:S06]  /*5450*/  @P4 BRA `(.L_x_1) ;  /* 0xffffffdc00884947 */ /* 0x001fec000383ffff */
.L_x_0:
[----:B------:R-:W0:Y:S01]  /*5460*/  S2R R248, SR_TID.X ;  /* 0x0000000000f87919 */ /* 0x000e220000002100 */
[----:B------:R-:W-:Y:S01]  /*5470*/  F2FP.SATFINITE.E4M3.F32.PACK_AB_MERGE_C R110, R111, R110, RZ ;  /* 0x0000006e6f6e723e */ /* 0x000fe200048070ff */
[----:B------:R-:W-:Y:S01]  /*5480*/  ULDC.64 UR4, c[0x0][0x228] ;  /* 0x00008a0000047ab9 */ /* 0x000fe20000000a00 */
[----:B------:R-:W-:Y:S01]  /*5490*/  F2FP.SATFINITE.E4M3.F32.PACK_AB_MERGE_C R111, R25, R24, RZ ;  /* 0x00000018196f723e */ /* 0x000fe200048070ff */
[----:B------:R-:W-:Y:S01]  /*54a0*/  ULDC UR6, c[0x0][0x22c] ;  /* 0x00008b0000067ab9 */ /* 0x000fe20000000800 */
[----:B------:R-:W-:Y:S02]  /*54b0*/  F2FP.SATFINITE.E4M3.F32.PACK_AB_MERGE_C R30, R31, R30, RZ ;  /* 0x0000001e1f1e723e */ /* 0x000fe400048070ff */
[----:B------:R-:W-:Y:S02]  /*54c0*/  F2FP.SATFINITE.E4M3.F32.PACK_AB_MERGE_C R27, R27, R26, RZ ;  /* 0x0000001a1b1b723e */ /* 0x000fe400048070ff */
[----:B------:R-:W-:Y:S02]  /*54d0*/  F2FP.SATFINITE.E4M3.F32.PACK_AB_MERGE_C R208, R89, R88, RZ ;  /* 0x0000005859d0723e */ /* 0x000fe400048070ff */
[----:B------:R-:W-:-:S02]  /*54e0*/  F2FP.SATFINITE.E4M3.F32.PACK_AB_MERGE_C R209, R91, R90, RZ ;  /* 0x0000005a5bd1723e */ /* 0x000fc400048070ff */
[----:B------:R-:W-:Y:S02]  /*54f0*/  F2FP.SATFINITE.E4M3.F32.PACK_AB_MERGE_C R210, R93, R92, RZ ;  /* 0x0000005c5dd2723e */ /* 0x000fe400048070ff */
[----:B------:R-:W-:Y:S02]  /*5500*/  F2FP.SATFINITE.E4M3.F32.PACK_AB_MERGE_C R215, R95, R94, RZ ;  /* 0x0000005e5fd7723e */ /* 0x000fe400048070ff */
[----:B------:R-:W-:Y:S02]  /*5510*/  F2FP.SATFINITE.E4M3.F32.PACK_AB_MERGE_C R26, R29, R28, RZ ;  /* 0x0000001c1d1a723e */ /* 0x000fe400048070ff */
[----:B------:R-:W-:Y:S02]  /*5520*/  F2FP.SATFINITE.E4M3.F32.PACK_AB_MERGE_C R59, R59, R58, RZ ;  /* 0x0000003a3b3b723e */ /* 0x000fe400048070ff */
[----:B------:R-:W-:Y:S02]  /*5530*/  PRMT R26, R111, 0x5410, R26 ;  /* 0x000054106f1a7816 */ /* 0x000fe4000000001a */
[----:B------:R-:W-:-:S02]  /*5540*/  PRMT R27, R27, 0x5410, R30 ;  /* 0x000054101b1b7816 */ /* 0x000fc4000000001e */
[----:B------:R-:W-:Y:S02]  /*5550*/  LEA R247, R247, UR12, 0x4 ;  /* 0x0000000cf7f77c11 */ /* 0x000fe4000f8e20ff */
[----:B------:R-:W-:Y:S02]  /*5560*/  F2FP.SATFINITE.E4M3.F32.PACK_AB_MERGE_C R28, R41, R40, RZ ;  /* 0x00000028291c723e */ /* 0x000fe400048070ff */
[----:B------:R-:W-:Y:S01]  /*5570*/  F2FP.SATFINITE.E4M3.F32.PACK_AB_MERGE_C R29, R43, R42, RZ ;  /* 0x0000002a2b1d723e */ /* 0x000fe200048070ff */
[----:B------:R-:W-:Y:S01]  /*5580*/  BAR.SYNC.DEFER_BLOCKING 0x0 ;  /* 0x0000000000007b1d */ /* 0x000fe20000010000 */
[----:B------:R-:W-:Y:S01]  /*5590*/  F2FP.SATFINITE.E4M3.F32.PACK_AB_MERGE_C R212, R97, R96, RZ ;  /* 0x0000006061d4723e */ /* 0x000fe200048070ff */
[C---:B0-----:R-:W-:Y:S01]  /*55a0*/  IMAD.SHL.U32 R25, R248.reuse, 0x40, RZ ;  /* 0x00000040f8197824 */ /* 0x041fe200078e00ff */
[----:B------:R-:W-:Y:S01]  /*55b0*/  F2FP.SATFINITE.E4M3.F32.PACK_AB_MERGE_C R214, R99, R98, RZ ;  /* 0x0000006263d6723e */ /* 0x000fe200048070ff */
[----:B------:R-:W-:Y:S01]  /*55c0*/  IMAD.SHL.U32 R24, R248, 0x10, RZ ;  /* 0x00000010f8187824 */ /* 0x000fe200078e00ff */
[----:B------:R-:W-:-:S02]  /*55d0*/  F2FP.SATFINITE.E4M3.F32.PACK_AB_MERGE_C R217, R101, R100, RZ ;  /* 0x0000006465d9723e */ /* 0x000fc400048070ff */
[----:B------:R-:W-:Y:S01]  /*55e0*/  LOP3.LUT R31, R25, 0x400, RZ, 0xc0, !PT ;  /* 0x00000400191f7812 */ /* 0x000fe200078ec0ff */
[----:B------:R-:W-:Y:S01]  /*55f0*/  IMAD.SHL.U32 R25, R248, 0x8, RZ ;  /* 0x00000008f8197824 */ /* 0x000fe200078e00ff */
[----:B------:R-:W-:Y:S02]  /*5600*/  LOP3.LUT R24, R24, 0xf0, RZ, 0xc0, !PT ;  /* 0x000000f018187812 */ /* 0x000fe400078ec0ff */
[----:B------:R-:W-:Y:S02]  /*5610*/  F2FP.SATFINITE.E4M3.F32.PACK_AB_MERGE_C R218, R103, R102, RZ ;  /* 0x0000006667da723e */ /* 0x000fe400048070ff */
[----:B------:R-:W-:Y:S02]  /*5620*/  IADD3 R24, R31, UR12, R24 ;  /* 0x0000000c1f187c10 */ /* 0x000fe4000fffe018 */
[----:B------:R-:W-:Y:S02]  /*5630*/  LOP3.LUT R25, R25, 0x300, RZ, 0xc0, !PT ;  /* 0x0000030019197812 */ /* 0x000fe400078ec0ff */
[----:B------:R-:W-:-:S02]  /*5640*/  F2FP.SATFINITE.E4M3.F32.PACK_AB_MERGE_C R32, R33, R32, RZ ;  /* 0x000000202120723e */ /* 0x000fc400048070ff */
[----:B------:R-:W-:Y:S01]  /*5650*/  F2FP.SATFINITE.E4M3.F32.PACK_AB_MERGE_C R34, R35, R34, RZ ;  /* 0x000000222322723e */ /* 0x000fe200048070ff */
[----:B------:R-:W-:Y:S01]  /*5660*/  IMAD.IADD R58, R25, 0x1, R24 ;  /* 0x00000001193a7824 */ /* 0x000fe200078e0218 */
[----:B------:R-:W-:Y:S02]  /*5670*/  PRMT R24, R208, 0x5410, R210 ;  /* 0x00005410d0187816 */ /* 0x000fe400000000d2 */
[----:B------:R-:W-:Y:S02]  /*5680*/  PRMT R25, R209, 0x5410, R215 ;  /* 0x00005410d1197816 */ /* 0x000fe400000000d7 */
[----:B------:R-:W-:Y:S02]  /*5690*/  F2FP.SATFINITE.E4M3.F32.PACK_AB_MERGE_C R37, R37, R36, RZ ;  /* 0x000000242525723e */ /* 0x000fe400048070ff */
[----:B------:R-:W-:Y:S01]  /*56a0*/  F2FP.SATFINITE.E4M3.F32.PACK_AB_MERGE_C R39, R39, R38, RZ ;  /* 0x000000262727723e */ /* 0x000fe200048070ff */
[----:B------:R0:W-:Y:S01]  /*56b0*/  STSM.16.M88.4 [R58], R24 ;  /* 0x000000183a007844 */ /* 0x0001e20000000200 */
[----:B------:R-:W-:-:S02]  /*56c0*/  F2FP.SATFINITE.E4M3.F32.PACK_AB_MERGE_C R36, R47, R46, RZ ;  /* 0x0000002e2f24723e */ /* 0x000fc400048070ff */
[----:B------:R-:W-:Y:S01]  /*56d0*/  F2FP.SATFINITE.E4M3.F32.PACK_AB_MERGE_C R211, R105, R104, RZ ;  /* 0x0000006869d3723e */ /* 0x000fe200048070ff */
[----:B------:R-:W-:Y:S01]  /*56e0*/  BAR.SYNC.DEFER_BLOCKING 0x0 ;  /* 0x0000000000007b1d */ /* 0x000fe20000010000 */
[----:B------:R-:W-:Y:S02]  /*56f0*/  F2FP.SATFINITE.E4M3.F32.PACK_AB_MERGE_C R213, R107, R106, RZ ;  /* 0x0000006a6bd5723e */ /* 0x000fe400048070ff */
[----:B------:R-:W-:Y:S02]  /*5700*/  F2FP.SATFINITE.E4M3.F32.PACK_AB_MERGE_C R216, R109, R108, RZ ;  /* 0x0000006c6dd8723e */ /* 0x000fe400048070ff */
[----:B------:R-:W-:Y:S02]  /*5710*/  F2FP.SATFINITE.E4M3.F32.PACK_AB_MERGE_C R45, R45, R44, RZ ;  /* 0x0000002c2d2d723e */ /* 0x000fe400048070ff */
[----:B------:R-:W-:Y:S02]  /*5720*/  F2FP.SATFINITE.E4M3.F32.PACK_AB_MERGE_C R112, R113, R112, RZ ;  /* 0x000000707170723e */ /* 0x000fe400048070ff */
[----:B------:R-:W-:-:S02]  /*5730*/  F2FP.SATFINITE.E4M3.F32.PACK_AB_MERGE_C R114, R115, R114, RZ ;  /* 0x000000727372723e */ /* 0x000fc400048070ff */
[----:B------:R-:W-:Y:S02]  /*5740*/  F2FP.SATFINITE.E4M3.F32.PACK_AB_MERGE_C R116, R117, R116, RZ ;  /* 0x000000747574723e */ /* 0x000fe400048070ff */
[----:B0-----:R-:W-:Y:S02]  /*5750*/  PRMT R24, R212, 0x5410, R217 ;  /* 0x00005410d4187816 */ /* 0x001fe400000000d9 */
[----:B------:R-:W-:Y:S02]  /*5760*/  PRMT R25, R214, 0x5410, R218 ;  /* 0x00005410d6197816 */ /* 0x000fe400000000da */
[----:B------:R-:W-:Y:S02]  /*5770*/  PRMT R26, R32, 0x5410, R37 ;  /* 0x00005410201a7816 */ /* 0x000fe40000000025 */
[----:B------:R-:W-:Y:S02]  /*5780*/  PRMT R27, R34, 0x5410, R39 ;  /* 0x00005410221b7816 */ /* 0x000fe40000000027 */
[----:B------:R-:W-:-:S02]  /*5790*/  F2FP.SATFINITE.E4M3.F32.PACK_AB_MERGE_C R118, R119, R118, RZ ;  /* 0x000000767776723e */ /* 0x000fc400048070ff */
[----:B------:R-:W-:Y:S01]  /*57a0*/  F2FP.SATFINITE.E4M3.F32.PACK_AB_MERGE_C R48, R49, R48, RZ ;  /* 0x000000303130723e */ /* 0x000fe200048070ff */
[----:B------:R-:W0:Y:S01]  /*57b0*/  LDS.128 R40, [R247] ;  /* 0x00000000f7287984 */ /* 0x000e220000000c00 */
[----:B------:R-:W-:Y:S02]  /*57c0*/  F2FP.SATFINITE.E4M3.F32.PACK_AB_MERGE_C R50, R51, R50, RZ ;  /* 0x000000323332723e */ /* 0x000fe400048070ff */
[----:B------:R-:W-:Y:S01]  /*57d0*/  F2FP.SATFINITE.E4M3.F32.PACK_AB_MERGE_C R53, R53, R52, RZ ;  /* 0x000000343535723e */ /* 0x000fe200048070ff */
[----:B------:R-:W-:Y:S01]  /*57e0*/  BAR.SYNC.DEFER_BLOCKING 0x0 ;  /* 0x0000000000007b1d */ /* 0x000fe20000010000 */
[----:B------:R-:W-:Y:S02]  /*57f0*/  F2FP.SATFINITE.E4M3.F32.PACK_AB_MERGE_C R55, R55, R54, RZ ;  /* 0x000000363737723e */ /* 0x000fe400048070ff */
[----:B------:R-:W-:Y:S02]  /*5800*/  F2FP.SATFINITE.E4M3.F32.PACK_AB_MERGE_C R120, R121, R120, RZ ;  /* 0x000000787978723e */ /* 0x000fe400048070ff */
[----:B------:R-:W-:-:S02]  /*5810*/  F2FP.SATFINITE.E4M3.F32.PACK_AB_MERGE_C R122, R123, R122, RZ ;  /* 0x0000007a7b7a723e */ /* 0x000fc400048070ff */
[----:B------:R-:W-:Y:S02]  /*5820*/  F2FP.SATFINITE.E4M3.F32.PACK_AB_MERGE_C R124, R125, R124, RZ ;  /* 0x0000007c7d7c723e */ /* 0x000fe400048070ff */
[----:B------:R-:W-:Y:S02]  /*5830*/  F2FP.SATFINITE.E4M3.F32.PACK_AB_MERGE_C R126, R127, R126, RZ ;  /* 0x0000007e7f7e723e */ /* 0x000fe400048070ff */
[----:B------:R-:W-:Y:S02]  /*5840*/  F2FP.SATFINITE.E4M3.F32.PACK_AB_MERGE_C R56, R57, R56, RZ ;  /* 0x000000383938723e */ /* 0x000fe400048070ff */
[----:B------:R-:W-:Y:S02]  /*5850*/  F2FP.SATFINITE.E4M3.F32.PACK_AB_MERGE_C R61, R61, R60, RZ ;  /* 0x0000003c3d3d723e */ /* 0x000fe400048070ff */
[----:B------:R-:W-:Y:S02]  /*5860*/  F2FP.SATFINITE.E4M3.F32.PACK_AB_MERGE_C R62, R63, R62, RZ ;  /* 0x0000003e3f3e723e */ /* 0x000fe400048070ff */
[----:B------:R-:W-:-:S02]  /*5870*/  F2FP.SATFINITE.E4M3.F32.PACK_AB_MERGE_C R128, R129, R128, RZ ;  /* 0x000000808180723e */ /* 0x000fc400048070ff */
[----:B------:R-:W-:Y:S02]  /*5880*/  F2FP.SATFINITE.E4M3.F32.PACK_AB_MERGE_C R130, R131, R130, RZ ;  /* 0x000000828382723e */ /* 0x000fe400048070ff */
[----:B------:R-:W-:Y:S02]  /*5890*/  F2FP.SATFINITE.E4M3.F32.PACK_AB_MERGE_C R132, R133, R132, RZ ;  /* 0x000000848584723e */ /* 0x000fe400048070ff */
[----:B------:R-:W-:Y:S01]  /*58a0*/  F2FP.SATFINITE.E4M3.F32.PACK_AB_MERGE_C R134, R135, R134, RZ ;  /* 0x000000868786723e */ /* 0x000fe200048070ff */
[----:B------:R1:W-:Y:S01]  /*58b0*/  STSM.16.M88.4 [R58], R24 ;  /* 0x000000183a007844 */ /* 0x0003e20000000200 */
[----:B------:R-:W-:Y:S02]  /*58c0*/  F2FP.SATFINITE.E4M3.F32.PACK_AB_MERGE_C R46, R65, R64, RZ ;  /* 0x00000040412e723e */ /* 0x000fe400048070ff */
[----:B------:R-:W-:Y:S02]  /*58d0*/  F2FP.SATFINITE.E4M3.F32.PACK_AB_MERGE_C R47, R67, R66, RZ ;  /* 0x00000042432f723e */ /* 0x000fe400048070ff */
[----:B------:R-:W-:-:S02]  /*58e0*/  F2FP.SATFINITE.E4M3.F32.PACK_AB_MERGE_C R69, R69, R68, RZ ;  /* 0x000000444545723e */ /* 0x000fc400048070ff */
[----:B------:R-:W-:Y:S02]  /*58f0*/  F2FP.SATFINITE.E4M3.F32.PACK_AB_MERGE_C R70, R71, R70, RZ ;  /* 0x000000464746723e */ /* 0x000fe400048070ff */
[----:B------:R-:W-:Y:S02]  /*5900*/  PRMT R44, R128, 0x5410, R132 ;  /* 0x00005410802c7816 */ /* 0x000fe40000000084 */
[----:B------:R-:W-:Y:S02]  /*5910*/  PRMT R46, R46, 0x5410, R69 ;  /* 0x000054102e2e7816 */ /* 0x000fe40000000045 */
[----:B------:R-:W-:Y:S02]  /*5920*/  PRMT R47, R47, 0x5410, R70 ;  /* 0x000054102f2f7816 */ /* 0x000fe40000000046 */
[----:B------:R-:W-:Y:S02]  /*5930*/  F2FP.SATFINITE.E4M3.F32.PACK_AB_MERGE_C R136, R137, R136, RZ ;  /* 0x000000888988723e */ /* 0x000fe400048070ff */
[----:B-1----:R-:W-:Y:S01]  /*5940*/  PRMT R27, R29, 0x5410, R36 ;  /* 0x000054101d1b7816 */ /* 0x002fe20000000024 */
[----:B------:R-:W-:Y:S01]  /*5950*/  BAR.SYNC.DEFER_BLOCKING 0x0 ;  /* 0x0000000000007b1d */ /* 0x000fe20000010000 */
[----:B------:R-:W-:-:S02]  /*5960*/  PRMT R24, R211, 0x5410, R216 ;  /* 0x00005410d3187816 */ /* 0x000fc400000000d8 */
[----:B------:R-:W-:Y:S02]  /*5970*/  PRMT R25, R213, 0x5410, R110 ;  /* 0x00005410d5197816 */ /* 0x000fe4000000006e */
[----:B------:R-:W-:Y:S02]  /*5980*/  PRMT R26, R28, 0x5410, R45 ;  /* 0x000054101c1a7816 */ /* 0x000fe4000000002d */
[----:B------:R-:W-:Y:S02]  /*5990*/  PRMT R45, R130, 0x5410, R134 ;  /* 0x00005410822d7816 */ /* 0x000fe40000000086 */
[----:B------:R-:W-:Y:S02]  /*59a0*/  F2FP.SATFINITE.E4M3.F32.PACK_AB_MERGE_C R138, R139, R138, RZ ;  /* 0x0000008a8b8a723e */ /* 0x000fe400048070ff */
[----:B------:R-:W-:Y:S02]  /*59b0*/  F2FP.SATFINITE.E4M3.F32.PACK_AB_MERGE_C R140, R141, R140, RZ ;  /* 0x0000008c8d8c723e */ /* 0x000fe400048070ff */
[----:B------:R-:W-:-:S02]  /*59c0*/  F2FP.SATFINITE.E4M3.F32.PACK_AB_MERGE_C R142, R143, R142, RZ ;  /* 0x0000008e8f8e723e */ /* 0x000fc400048070ff */
[----:B------:R-:W-:Y:S02]  /*59d0*/  F2FP.SATFINITE.E4M3.F32.PACK_AB_MERGE_C R72, R73, R72, RZ ;  /* 0x000000484948723e */ /* 0x000fe400048070ff */
[----:B------:R-:W-:Y:S02]  /*59e0*/  F2FP.SATFINITE.E4M3.F32.PACK_AB_MERGE_C R74, R75, R74, RZ ;  /* 0x0000004a4b4a723e */ /* 0x000fe400048070ff */
[----:B------:R-:W-:Y:S02]  /*59f0*/  F2FP.SATFINITE.E4M3.F32.PACK_AB_MERGE_C R77, R77, R76, RZ ;  /* 0x0000004c4d4d723e */ /* 0x000fe400048070ff */
[----:B------:R-:W-:Y:S02]  /*5a00*/  F2FP.SATFINITE.E4M3.F32.PACK_AB_MERGE_C R79, R79, R78, RZ ;  /* 0x0000004e4f4f723e */ /* 0x000fe400048070ff */
[----:B------:R-:W-:Y:S01]  /*5a10*/  F2FP.SATFINITE.E4M3.F32.PACK_AB_MERGE_C R144, R145, R144, RZ ;  /* 0x000000909190723e */ /* 0x000fe200048070ff */
[----:B------:R-:W1:Y:S01]  /*5a20*/  LDS.128 R36, [R247] ;  /* 0x00000000f7247984 */ /* 0x000e620000000c00 */
        /* <DEDUP_REMOVED lines=8> */
[--C-:B------:R-:W-:Y:S02]  /*5ab0*/  LOP3.LUT R222, R181, 0x1, R250.reuse, 0xfe, !PT ;  /* 0x00000001b5de7812 */ /* 0x100fe400078efefa */
[----:B------:R-:W-:Y:S01]  /*5ac0*/  ISETP.GE.AND P0, PT, R249, UR4, PT ;  /* 0x00000004f9007c0c */ /* 0x000fe2000bf06270 */
[----:B------:R-:W-:Y:S01]  /*5ad0*/  ULDC UR4, c[0x0][0x22c] ;  /* 0x00008b0000047ab9 */ /* 0x000fe20000000800 */
[C-C-:B------:R-:W-:Y:S02]  /*5ae0*/  LOP3.LUT R221, R181.reuse, 0x2, R250.reuse, 0xfe, !PT ;  /* 0x00000002b5dd7812 */ /* 0x140fe400078efefa */
[----:B------:R-:W-:Y:S01]  /*5af0*/  ISETP.LT.AND P4, PT, R222, UR4, !P0 ;  /* 0x00000004de007c0c */ /* 0x000fe2000c781270 */
[----:B------:R-:W-:Y:S01]  /*5b00*/  ULDC UR4, c[0x0][0x22c] ;  /* 0x00008b0000047ab9 */ /* 0x000fe20000000800 */
[--C-:B------:R-:W-:Y:S02]  /*5b10*/  LOP3.LUT R223, R181, 0x7f, R250.reuse, 0xfe, !PT ;  /* 0x0000007fb5df7812 */ /* 0x100fe400078efefa */
[----:B------:R-:W-:Y:S01]  /*5b20*/  ISETP.LT.AND P3, PT, R221, UR4, !P0 ;  /* 0x00000004dd007c0c */ /* 0x000fe2000c761270 */
[----:B------:R-:W-:Y:S01]  /*5b30*/  ULDC UR4, c[0x0][0x244] ;  /* 0x0000910000047ab9 */ /* 0x000fe20000000800 */
[----:B------:R-:W-:Y:S01]  /*5b40*/  LOP3.LUT R220, R181, 0x3, R250, 0xfe, !PT ;  /* 0x00000003b5dc7812 */ /* 0x000fe200078efefa */
[----:B------:R2:W-:Y:S01]  /*5b50*/  STSM.16.M88.4 [R58], R24 ;  /* 0x000000183a007844 */ /* 0x0005e20000000200 */
[----:B------:R-:W-:Y:S01]  /*5b60*/  ISETP.LT.AND P1, PT, R223, UR6, !P0 ;  /* 0x00000006df007c0c */ /* 0x000fe2000c721270 */
[----:B------:R-:W-:Y:S01]  /*5b70*/  ULDC UR6, c[0x0][0x22c] ;  /* 0x00008b0000067ab9 */ /* 0x000fe20000000800 */
[----:B------:R-:W-:Y:S01]  /*5b80*/  LOP3.LUT R200, R181, R250, RZ, 0xfc, !PT ;  /* 0x000000fab5c87212 */ /* 0x000fe200078efcff */
[----:B------:R-:W-:Y:S01]  /*5b90*/  BAR.SYNC.DEFER_BLOCKING 0x0 ;  /* 0x0000000000007b1d */ /* 0x000fe20000010000 */
[----:B------:R-:W-:Y:S01]  /*5ba0*/  IMAD R60, R249, UR4, RZ ;  /* 0x00000004f93c7c24 */ /* 0x000fe2000f8e02ff */
[----:B------:R-:W-:-:S02]  /*5bb0*/  ISETP.LT.AND P5, PT, R220, UR6, !P0 ;  /* 0x00000006dc007c0c */ /* 0x000fc4000c7a1270 */
[C---:B------:R-:W-:Y:S02]  /*5bc0*/  ISETP.LT.AND P2, PT, R200.reuse, UR5, !P0 ;  /* 0x00000005c8007c0c */ /* 0x040fe4000c741270 */
[----:B------:R-:W-:Y:S01]  /*5bd0*/  ULDC UR4, c[0x0][0x248] ;  /* 0x0000920000047ab9 */ /* 0x000fe20000000800 */
[----:B------:R-:W-:Y:S01]  /*5be0*/  ULDC.64 UR6, c[0x0][0x220] ;  /* 0x0000880000067ab9 */ /* 0x000fe20000000a00 */
[----:B------:R-:W-:Y:S01]  /*5bf0*/  IMAD R200, R200, UR4, RZ ;  /* 0x00000004c8c87c24 */ /* 0x000fe2000f8e02ff */
[C---:B0-----:R-:W-:Y:S01]  /*5c00*/  PRMT R65, R40.reuse, 0x7770, RZ ;  /* 0x0000777028417816 */ /* 0x041fe200000000ff */
[----:B------:R-:W-:Y:S01]  /*5c10*/  ULDC UR5, c[0x0][0x22c] ;  /* 0x00008b0000057ab9 */ /* 0x000fe20000000800 */
[----:B------:R-:W-:Y:S02]  /*5c20*/  PRMT R63, R40, 0x7771, RZ ;  /* 0x00007771283f7816 */ /* 0x000fe400000000ff */
[----:B--2---:R-:W-:Y:S02]  /*5c30*/  PRMT R24, R112, 0x5410, R116 ;  /* 0x0000541070187816 */ /* 0x004fe40000000074 */
[----:B------:R-:W-:-:S02]  /*5c40*/  PRMT R25, R114, 0x5410, R118 ;  /* 0x0000541072197816 */ /* 0x000fc40000000076 */
[----:B------:R-:W-:Y:S02]  /*5c50*/  PRMT R26, R48, 0x5410, R53 ;  /* 0x00005410301a7816 */ /* 0x000fe40000000035 */
[----:B------:R-:W-:Y:S02]  /*5c60*/  PRMT R27, R50, 0x5410, R55 ;  /* 0x00005410321b7816 */ /* 0x000fe40000000037 */
[C-C-:B------:R-:W-:Y:S02]  /*5c70*/  LOP3.LUT R189, R181.reuse, 0x4, R250.reuse, 0xfe, !PT ;  /* 0x00000004b5bd7812 */ /* 0x140fe400078efefa */
[C-C-:B------:R-:W-:Y:S01]  /*5c80*/  LOP3.LUT R188, R181.reuse, 0x5, R250.reuse, 0xfe, !PT ;  /* 0x00000005b5bc7812 */ /* 0x140fe200078efefa */
[----:B------:R-:W0:Y:S01]  /*5c90*/  LDS.128 R32, [R247] ;  /* 0x00000000f7207984 */ /* 0x000e220000000c00 */
[C-C-:B------:R-:W-:Y:S02]  /*5ca0*/  LOP3.LUT R187, R181.reuse, 0x6, R250.reuse, 0xfe, !PT ;  /* 0x00000006b5bb7812 */ /* 0x140fe400078efefa */
[C-C-:B------:R-:W-:Y:S01]  /*5cb0*/  LOP3.LUT R184, R181.reuse, 0x7, R250.reuse, 0xfe, !PT ;  /* 0x00000007b5b87812 */ /* 0x140fe200078efefa */
[----:B------:R-:W-:Y:S01]  /*5cc0*/  BAR.SYNC.DEFER_BLOCKING 0x0 ;  /* 0x0000000000007b1d */ /* 0x000fe20000010000 */
[----:B------:R-:W-:-:S02]  /*5cd0*/  LOP3.LUT R180, R181, 0x8, R250, 0xfe, !PT ;  /* 0x00000008b5b47812 */ /* 0x000fc400078efefa */
[C-C-:B------:R-:W-:Y:S02]  /*5ce0*/  LOP3.LUT R186, R181.reuse, 0x9, R250.reuse, 0xfe, !PT ;  /* 0x00000009b5ba7812 */ /* 0x140fe400078efefa */
[C-C-:B------:R-:W-:Y:S02]  /*5cf0*/  LOP3.LUT R185, R181.reuse, 0xa, R250.reuse, 0xfe, !PT ;  /* 0x0000000ab5b97812 */ /* 0x140fe400078efefa */
[C-C-:B------:R-:W-:Y:S02]  /*5d00*/  LOP3.LUT R182, R181.reuse, 0xb, R250.reuse, 0xfe, !PT ;  /* 0x0000000bb5b67812 */ /* 0x140fe400078efefa */
[C-C-:B------:R-:W-:Y:S02]  /*5d10*/  LOP3.LUT R183, R181.reuse, 0xc, R250.reuse, 0xfe, !PT ;  /* 0x0000000cb5b77812 */ /* 0x140fe400078efefa */
[C-C-:B------:R-:W-:Y:S02]  /*5d20*/  LOP3.LUT R176, R181.reuse, 0xd, R250.reuse, 0xfe, !PT ;  /* 0x0000000db5b07812 */ /* 0x140fe400078efefa */
[----:B------:R-:W-:-:S02]  /*5d30*/  LOP3.LUT R179, R181, 0xe, R250, 0xfe, !PT ;  /* 0x0000000eb5b37812 */ /* 0x000fc400078efefa */
[C-C-:B------:R-:W-:Y:S02]  /*5d40*/  LOP3.LUT R178, R181.reuse, 0xf, R250.reuse, 0xfe, !PT ;  /* 0x0000000fb5b27812 */ /* 0x140fe400078efefa */
[C-C-:B------:R-:W-:Y:S02]  /*5d50*/  LOP3.LUT R177, R181.reuse, 0x10, R250.reuse, 0xfe, !PT ;  /* 0x00000010b5b17812 */ /* 0x140fe400078efefa */
[C-C-:B------:R-:W-:Y:S02]  /*5d60*/  LOP3.LUT R174, R181.reuse, 0x11, R250.reuse, 0xfe, !PT ;  /* 0x00000011b5ae7812 */ /* 0x140fe400078efefa */
[C-C-:B------:R-:W-:Y:S02]  /*5d70*/  LOP3.LUT R175, R181.reuse, 0x12, R250.reuse, 0xfe, !PT ;  /* 0x00000012b5af7812 */ /* 0x140fe400078efefa */
[C-C-:B------:R-:W-:Y:S01]  /*5d80*/  LOP3.LUT R171, R181.reuse, 0x13, R250.reuse, 0xfe, !PT ;  /* 0x00000013b5ab7812 */ /* 0x140fe200078efefa */
[----:B------:R2:W-:Y:S01]  /*5d90*/  STSM.16.M88.4 [R58], R24 ;  /* 0x000000183a007844 */ /* 0x0005e20000000200 */
[----:B------:R-:W-:-:S02]  /*5da0*/  LOP3.LUT R169, R181, 0x14, R250, 0xfe, !PT ;  /* 0x00000014b5a97812 */ /* 0x000fc400078efefa */
[C-C-:B------:R-:W-:Y:S01]  /*5db0*/  LOP3.LUT R173, R181.reuse, 0x15, R250.reuse, 0xfe, !PT ;  /* 0x00000015b5ad7812 */ /* 0x140fe200078efefa */
[----:B------:R-:W-:Y:S01]  /*5dc0*/  BAR.SYNC.DEFER_BLOCKING 0x0 ;  /* 0x0000000000007b1d */ /* 0x000fe20000010000 */
[C-C-:B------:R-:W-:Y:S02]  /*5dd0*/  LOP3.LUT R172, R181.reuse, 0x16, R250.reuse, 0xfe, !PT ;  /* 0x00000016b5ac7812 */ /* 0x140fe400078efefa */
[C-C-:B------:R-:W-:Y:S02]  /*5de0*/  LOP3.LUT R170, R181.reuse, 0x17, R250.reuse, 0xfe, !PT ;  /* 0x00000017b5aa7812 */ /* 0x140fe400078efefa */
[C-C-:B------:R-:W-:Y:S02]  /*5df0*/  LOP3.LUT R168, R181.reuse, 0x18, R250.reuse, 0xfe, !PT ;  /* 0x00000018b5a87812 */ /* 0x140fe400078efefa */
[C-C-:B------:R-:W-:Y:S02]  /*5e00*/  LOP3.LUT R165, R181.reuse, 0x19, R250.reuse, 0xfe, !PT ;  /* 0x00000019b5a57812 */ /* 0x140fe400078efefa */
[----:B------:R-:W-:-:S02]  /*5e10*/  LOP3.LUT R162, R181, 0x1a, R250, 0xfe, !PT ;  /* 0x0000001ab5a27812 */ /* 0x000fc400078efefa */
[----:B------:R-:W-:Y:S02]  /*5e20*/  LOP3.LUT R167, R181, 0x1b, R250, 0xfe, !PT ;  /* 0x0000001bb5a77812 */ /* 0x000fe400078efefa */
[----:B--2---:R-:W-:Y:S02]  /*5e30*/  PRMT R24, R120, 0x5410, R124 ;  /* 0x0000541078187816 */ /* 0x004fe4000000007c */
[----:B------:R-:W-:Y:S02]  /*5e40*/  PRMT R25, R122, 0x5410, R126 ;  /* 0x000054107a197816 */ /* 0x000fe4000000007e */
[----:B------:R-:W-:Y:S01]  /*5e50*/  PRMT R26, R56, 0x5410, R61 ;  /* 0x00005410381a7816 */ /* 0x000fe2000000003d */
[----:B------:R-:W-:Y:S01]  /*5e60*/  VIADD R61, R200, UR4 ;  /* 0x00000004c83d7c36 */ /* 0x000fe20008000000 */
[----:B------:R-:W-:Y:S02]  /*5e70*/  PRMT R27, R59, 0x5410, R62 ;  /* 0x000054103b1b7816 */ /* 0x000fe4000000003e */
[C---:B------:R-:W-:Y:S01]  /*5e80*/  IADD3 R59, P6, R60.reuse, UR6, RZ ;  /* 0x000000063c3b7c10 */ /* 0x040fe2000ffde0ff */
[----:B------:R-:W-:Y:S01]  /*5e90*/  VIADD R62, R61, UR4 ;  /* 0x000000043d3e7c36 */ /* 0x000fe20008000000 */
[C-C-:B------:R-:W-:Y:S01]  /*5ea0*/  LOP3.LUT R166, R181.reuse, 0x1c, R250.reuse, 0xfe, !PT ;  /* 0x0000001cb5a67812 */ /* 0x140fe200078efefa */
[----:B------:R-:W2:Y:S01]  /*5eb0*/  LDS.128 R28, [R247] ;  /* 0x00000000f71c7984 */ /* 0x000ea20000000c00 */
[----:B------:R-:W-:Y:S01]  /*5ec0*/  LEA.HI.X.SX32 R60, R60, UR7, 0x1, P6 ;  /* 0x000000073c3c7c11 */ /* 0x000fe2000b0f0eff */
[----:B------:R-:W-:Y:S01]  /*5ed0*/  ULDC UR6, c[0x0][0x22c] ;  /* 0x00008b0000067ab9 */ /* 0x000fe20000000800 */
[----:B------:R-:W-:Y:S01]  /*5ee0*/  IADD3 R56, P6, R200, R59, RZ ;  /* 0x0000003bc8387210 */ /* 0x000fe20007fde0ff */
[----:B------:R-:W-:Y:S01]  /*5ef0*/  BAR.SYNC.DEFER_BLOCKING 0x0 ;  /* 0x0000000000007b1d */ /* 0x000fe20000010000 */
[----:B------:R-:W-:-:S02]  /*5f00*/  LOP3.LUT R163, R181, 0x1d, R250, 0xfe, !PT ;  /* 0x0000001db5a37812 */ /* 0x000fc400078efefa */
[----:B------:R-:W-:Y:S02]  /*5f10*/  LEA.HI.X.SX32 R57, R200, R60, 0x1, P6 ;  /* 0x0000003cc8397211 */ /* 0x000fe400030f0eff */
        /* <DEDUP_REMOVED lines=10> */
[----:B------:R-:W-:Y:S01]  /*5fc0*/  STSM.16.M88.4 [R58], R24 ;  /* 0x000000183a007844 */ /* 0x000fe20000000200 */
        /* <DEDUP_REMOVED lines=12> */
[C-C-:B------:R-:W-:Y:S02]  /*6090*/  LOP3.LUT R100, R181.reuse, 0x33, R250.reuse, 0xfe, !PT ;  /* 0x00000033b5647812 */ /* 0x140fe400078efefa */
[----:B------:R-:W-:-:S02]  /*60a0*/  LOP3.LUT R99, R181, 0x34, R250, 0xfe, !PT ;  /* 0x00000034b5637812 */ /* 0x000fc400078efefa */
[C-C-:B------:R-:W-:Y:S01]  /*60b0*/  LOP3.LUT R97, R181.reuse, 0x35, R250.reuse, 0xfe, !PT ;  /* 0x00000035b5617812 */ /* 0x140fe200078efefa */
[----:B------:R-:W3:Y:S01]  /*60c0*/  LDS.128 R24, [R247] ;  /* 0x00000000f7187984 */ /* 0x000ee20000000c00 */
[C-C-:B------:R-:W-:Y:S02]  /*60d0*/  LOP3.LUT R94, R181.reuse, 0x36, R250.reuse, 0xfe, !PT ;  /* 0x00000036b55e7812 */ /* 0x140fe400078efefa */
[C-C-:B------:R-:W-:Y:S01]  /*60e0*/  LOP3.LUT R92, R181.reuse, 0x37, R250.reuse, 0xfe, !PT ;  /* 0x00000037b55c7812 */ /* 0x140fe200078efefa */
[----:B------:R-:W-:Y:S01]  /*60f0*/  BAR.SYNC.DEFER_BLOCKING 0x0 ;  /* 0x0000000000007b1d */ /* 0x000fe20000010000 */
        /* <DEDUP_REMOVED lines=11> */
[C-C-:B------:R-:W-:Y:S01]  /*61b0*/  LOP3.LUT R20, R181.reuse, 0x43, R250.reuse, 0xfe, !PT ;  /* 0x00000043b5147812 */ /* 0x140fe200078efefa */
[----:B------:R4:W-:Y:S01]  /*61c0*/  STSM.16.M88.4 [R58], R44 ;  /* 0x0000002c3a007844 */ /* 0x0009e20000000200 */
        /* <DEDUP_REMOVED lines=8> */
[----:B------:R-:W-:Y:S02]  /*6250*/  LOP3.LUT R13, R181, 0x4b, R250, 0xfe, !PT ;  /* 0x0000004bb50d7812 */ /* 0x000fe400078efefa */
[----:B----4-:R-:W-:-:S02]  /*6260*/  PRMT R44, R136, 0x5410, R140 ;  /* 0x00005410882c7816 */ /* 0x010fc4000000008c */
[----:B------:R-:W-:Y:S02]  /*6270*/  PRMT R45, R138, 0x5410, R142 ;  /* 0x000054108a2d7816 */ /* 0x000fe4000000008e */
[----:B------:R-:W-:Y:S02]  /*6280*/  PRMT R46, R72, 0x5410, R77 ;  /* 0x00005410482e7816 */ /* 0x000fe4000000004d */
[----:B------:R-:W-:Y:S02]  /*6290*/  PRMT R47, R74, 0x5410, R79 ;  /* 0x000054104a2f7816 */ /* 0x000fe4000000004f */
[C-C-:B------:R-:W-:Y:S02]  /*62a0*/  LOP3.LUT R10, R181.reuse, 0x4c, R250.reuse, 0xfe, !PT ;  /* 0x0000004cb50a7812 */ /* 0x140fe400078efefa */
[C-C-:B------:R-:W-:Y:S01]  /*62b0*/  LOP3.LUT R11, R181.reuse, 0x4d, R250.reuse, 0xfe, !PT ;  /* 0x0000004db50b7812 */ /* 0x140fe200078efefa */
[----:B------:R-:W4:Y:S01]  /*62c0*/  LDS.128 R48, [R247] ;  /* 0x00000000f7307984 */ /* 0x000f220000000c00 */
        /* <DEDUP_REMOVED lines=15> */
[----:B------:R5:W-:Y:S01]  /*63c0*/  STSM.16.M88.4 [R58], R44 ;  /* 0x0000002c3a007844 */ /* 0x000be20000000200 */
        /* <DEDUP_REMOVED lines=8> */
[----:B------:R-:W-:Y:S02]  /*6450*/  LOP3.LUT R203, R181, 0x62, R250, 0xfe, !PT ;  /* 0x00000062b5cb7812 */ /* 0x000fe400078efefa */
[----:B-----5:R-:W-:Y:S02]  /*6460*/  PRMT R44, R144, 0x5410, R148 ;  /* 0x00005410902c7816 */ /* 0x020fe40000000094 */
[----:B------:R-:W-:Y:S02]  /*6470*/  PRMT R45, R146, 0x5410, R150 ;  /* 0x00005410922d7816 */ /* 0x000fe40000000096 */
[----:B------:R-:W-:-:S02]  /*6480*/  PRMT R46, R80, 0x5410, R85 ;  /* 0x00005410502e7816 */ /* 0x000fc40000000055 */
[----:B------:R-:W-:Y:S02]  /*6490*/  PRMT R47, R82, 0x5410, R87 ;  /* 0x00005410522f7816 */ /* 0x000fe40000000057 */
[C-C-:B------:R-:W-:Y:S02]  /*64a0*/  LOP3.LUT R205, R181.reuse, 0x64, R250.reuse, 0xfe, !PT ;  /* 0x00000064b5cd7812 */ /* 0x140fe400078efefa */
[C-C-:B------:R-:W-:Y:S01]  /*64b0*/  LOP3.LUT R206, R181.reuse, 0x65, R250.reuse, 0xfe, !PT ;  /* 0x00000065b5ce7812 */ /* 0x140fe200078efefa */
[----:B------:R-:W5:Y:S01]  /*64c0*/  LDS.128 R52, [R247] ;  /* 0x00000000f7347984 */ /* 0x000f620000000c00 */
        /* <DEDUP_REMOVED lines=24> */
[--C-:B------:R-:W-:Y:S01]  /*6650*/  LOP3.LUT R243, R181, 0x7b, R250.reuse, 0xfe, !PT ;  /* 0x0000007bb5f37812 */ /* 0x100fe200078efefa */
[C---:B-1----:R-:W-:Y:S01]  /*6660*/  VIADD R58, R62.reuse, UR4 ;  /* 0x000000043e3a7c36 */ /* 0x042fe20008000000 */
[-C--:B------:R-:W-:Y:S02]  /*6670*/  IADD3 R44, P6, R61, R59.reuse, RZ ;  /* 0x0000003b3d2c7210 */ /* 0x080fe40007fde0ff */
[----:B------:R-:W-:Y:S02]  /*6680*/  LOP3.LUT R244, R181, 0x7c, R250, 0xfe, !PT ;  /* 0x0000007cb5f47812 */ /* 0x000fe400078efefa */
[----:B------:R-:W-:Y:S02]  /*6690*/  LEA.HI.X.SX32 R45, R61, R60, 0x1, P6 ;  /* 0x0000003c3d2d7211 */ /* 0x000fe400030f0eff */
[----:B------:R-:W-:Y:S02]  /*66a0*/  IADD3 R46, P6, R62, R59, RZ ;  /* 0x0000003b3e2e7210 */ /* 0x000fe40007fde0ff */
[----:B------:R-:W-:-:S02]  /*66b0*/  PRMT R61, R41, 0x7771, RZ ;  /* 0x00007771293d7816 */ /* 0x000fc400000000ff */
[----:B------:R-:W-:Y:S01]  /*66c0*/  LEA.HI.X.SX32 R47, R62, R60, 0x1, P6 ;  /* 0x0000003c3e2f7211 */ /* 0x000fe200030f0eff */
[----:B------:R1:W-:Y:S01]  /*66d0*/  @P2 STG.E.U8 desc[UR14][R56.64], R65 ;  /* 0x0000004138002986 */ /* 0x0003e2000c10110e */
[----:B------:R-:W-:Y:S01]  /*66e0*/  ISETP.LT.AND P2, PT, R189, UR5, !P0 ;  /* 0x00000005bd007c0c */ /* 0x000fe2000c741270 */
[----:B------:R-:W-:Y:S01]  /*66f0*/  ULDC UR5, c[0x0][0x22c] ;  /* 0x00008b0000057ab9 */ /* 0x000fe20000000800 */
[C-C-:B------:R-:W-:Y:S01]  /*6700*/  LOP3.LUT R245, R181.reuse, 0x7d, R250.reuse, 0xfe, !PT ;  /* 0x0000007db5f57812 */ /* 0x140fe200078efefa */
[----:B------:R0:W-:Y:S01]  /*6710*/  @P4 STG.E.U8 desc[UR14][R44.64], R63 ;  /* 0x0000003f2c004986 */ /* 0x0001e2000c10110e */
[----:B------:R-:W-:Y:S01]  /*6720*/  ISETP.LT.AND P4, PT, R188, UR5, !P0 ;  /* 0x00000005bc007c0c */ /* 0x000fe2000c781270 */
[----:B------:R-:W-:Y:S01]  /*6730*/  ULDC UR5, c[0x0][0x22c] ;  /* 0x00008b0000057ab9 */ /* 0x000fe20000000800 */
[----:B------:R-:W-:Y:S02]  /*6740*/  LOP3.LUT R181, R181, 0x7e, R250, 0xfe, !PT ;  /* 0x0000007eb5b57812 */ /* 0x000fe400078efefa */
[----:B-1----:R-:W-:-:S02]  /*6750*/  PRMT R57, R41, 0x7770, RZ ;  /* 0x0000777029397816 */ /* 0x002fc400000000ff */
[----:B------:R-:W-:Y:S02]  /*6760*/  PRMT R65, R42, 0x7770, RZ ;  /* 0x000077702a417816 */ /* 0x000fe400000000ff */
[C---:B0-----:R-:W-:Y:S01]  /*6770*/  IADD3 R44, P6, R58.reuse, R59, RZ ;  /* 0x0000003b3a2c7210 */ /* 0x041fe20007fde0ff */
[----:B------:R0:W-:Y:S01]  /*6780*/  @P3 STG.E.U8 desc[UR14][R46.64], R57 ;  /* 0x000000392e003986 */ /* 0x0001e2000c10110e */
[----:B------:R-:W-:Y:S01]  /*6790*/  ISETP.LT.AND P3, PT, R187, UR5, !P0 ;  /* 0x00000005bb007c0c */ /* 0x000fe2000c761270 */
[----:B------:R-:W-:Y:S01]  /*67a0*/  ULDC UR5, c[0x0][0x22c] ;  /* 0x00008b0000057ab9 */ /* 0x000fe20000000800 */
[C---:B------:R-:W-:Y:S01]  /*67b0*/  LEA.HI.X.SX32 R45, R58.reuse, R60, 0x1, P6 ;  /* 0x0000003c3a2d7211 */ /* 0x040fe200030f0eff */
[----:B------:R-:W-:Y:S01]  /*67c0*/  VIADD R58, R58, UR4 ;  /* 0x000000043a3a7c36 */ /* 0x000fe20008000000 */
[----:B------:R-:W-:-:S03]  /*67d0*/  PRMT R63, R42, 0x7771, RZ ;  /* 0x000077712a3f7816 */ /* 0x000fc600000000ff */
[----:B------:R1:W-:Y:S01]  /*67e0*/  @P5 STG.E.U8 desc[UR14][R44.64], R61 ;  /* 0x0000003d2c005986 */ /* 0x0003e2000c10110e */
[----:B------:R-:W-:Y:S01]  /*67f0*/  VIADD R56, R58, UR4 ;  /* 0x000000043a387c36 */ /* 0x000fe20008000000 */
[----:B------:R-:W-:Y:S01]  /*6800*/  ISETP.LT.AND P5, PT, R184, UR5, !P0 ;  /* 0x00000005b8007c0c */ /* 0x000fe2000c7a1270 */
[----:B------:R-:W-:Y:S02]  /*6810*/  ULDC UR5, c[0x0][0x22c] ;  /* 0x00008b0000057ab9 */ /* 0x000fe40000000800 */
[----:B0-----:R-:W-:Y:S01]  /*6820*/  VIADD R57, R56, UR4 ;  /* 0x0000000438397c36 */ /* 0x001fe20008000000 */
[C---:B-1----:R-:W-:Y:S02]  /*6830*/  IADD3 R44, P6, R58.reuse, R59, RZ ;  /* 0x0000003b3a2c7210 */ /* 0x042fe40007fde0ff */
[----:B------:R-:W-:Y:S02]  /*6840*/  PRMT R61, R43, 0x7770, RZ ;  /* 0x000077702b3d7816 */ /* 0x000fe400000000ff */
[----:B------:R-:W-:-:S02]  /*6850*/  LEA.HI.X.SX32 R45, R58, R60, 0x1, P6 ;  /* 0x0000003c3a2d7211 */ /* 0x000fc400030f0eff */
[----:B------:R-:W-:-:S03]  /*6860*/  IADD3 R46, P6, R56, R59, RZ ;  /* 0x0000003b382e7210 */ /* 0x000fc60007fde0ff */
[----:B------:R0:W-:Y:S01]  /*6870*/  @P2 STG.E.U8 desc[UR14][R44.64], R65 ;  /* 0x000000412c002986 */ /* 0x0001e2000c10110e */
[----:B------:R-:W-:Y:S01]  /*6880*/  LEA.HI.X.SX32 R47, R56, R60, 0x1, P6 ;  /* 0x0000003c382f7211 */ /* 0x000fe200030f0eff */
[C---:B------:R-:W-:Y:S01]  /*6890*/  VIADD R56, R57.reuse, UR4 ;  /* 0x0000000439387c36 */ /* 0x040fe20008000000 */
[----:B------:R-:W-:Y:S01]  /*68a0*/  ISETP.LT.AND P2, PT, R180, UR5, !P0 ;  /* 0x00000005b4007c0c */ /* 0x000fe2000c741270 */
[----:B------:R-:W-:Y:S02]  /*68b0*/  ULDC UR5, c[0x0][0x22c] ;  /* 0x00008b0000057ab9 */ /* 0x000fe40000000800 */
[----:B------:R1:W-:Y:S01]  /*68c0*/  @P4 STG.E.U8 desc[UR14][R46.64], R63 ;  /* 0x0000003f2e004986 */ /* 0x0003e2000c10110e */
[----:B------:R-:W-:Y:S01]  /*68d0*/  ISETP.LT.AND P4, PT, R186, UR5, !P0 ;  /* 0x00000005ba007c0c */ /* 0x000fe2000c781270 */
[----:B------:R-:W-:Y:S01]  /*68e0*/  ULDC UR5, c[0x0][0x22c] ;  /* 0x00008b0000057ab9 */ /* 0x000fe20000000800 */
[----:B0-----:R-:W-:Y:S02]  /*68f0*/  IADD3 R44, P6, R57, R59, RZ ;  /* 0x0000003b392c7210 */ /* 0x001fe40007fde0ff */
[----:B------:R-:W-:-:S02]  /*6900*/  PRMT R65, R40, 0x7773, RZ ;  /* 0x0000777328417816 */ /* 0x000fc400000000ff */
[-C--:B------:R-:W-:Y:S01]  /*6910*/  LEA.HI.X.SX32 R45, R57, R60.reuse, 0x1, P6 ;  /* 0x0000003c392d7211 */ /* 0x080fe200030f0eff */
[C---:B------:R-:W-:Y:S01]  /*6920*/  VIADD R57, R56.reuse, UR4 ;  /* 0x0000000438397c36 */ /* 0x040fe20008000000 */
[CC--:B-1----:R-:W-:Y:S02]  /*6930*/  IADD3 R46, P6, R56.reuse, R59.reuse, RZ ;  /* 0x0000003b382e7210 */ /* 0x0c2fe40007fde0ff */
[----:B------:R-:W-:Y:S01]  /*6940*/  PRMT R63, R43, 0x7771, RZ ;  /* 0x000077712b3f7816 */ /* 0x000fe200000000ff */
[----:B------:R0:W-:Y:S01]  /*6950*/  @P3 STG.E.U8 desc[UR14][R44.64], R61 ;  /* 0x0000003d2c003986 */ /* 0x0001e2000c10110e */
[----:B------:R-:W-:Y:S01]  /*6960*/  LEA.HI.X.SX32 R47, R56, R60, 0x1, P6 ;  /* 0x0000003c382f7211 */ /* 0x000fe200030f0eff */
[----:B------:R-:W-:Y:S01]  /*6970*/  VIADD R56, R57, UR4 ;  /* 0x0000000439387c36 */ /* 0x000fe20008000000 */
[----:B------:R-:W-:Y:S01]  /*6980*/  ISETP.LT.AND P3, PT, R185, UR5, !P0 ;  /* 0x00000005b9007c0c */ /* 0x000fe2000c761270 */
[----:B------:R-:W-:Y:S02]  /*6990*/  ULDC UR5, c[0x0][0x22c] ;  /* 0x00008b0000057ab9 */ /* 0x000fe40000000800 */
[----:B------:R1:W-:Y:S01]  /*69a0*/  @P5 STG.E.U8 desc[UR14][R46.64], R63 ;  /* 0x0000003f2e005986 */ /* 0x0003e2000c10110e */
[----:B------:R-:W-:Y:S01]  /*69b0*/  ISETP.LT.AND P5, PT, R182, UR5, !P0 ;  /* 0x00000005b6007c0c */ /* 0x000fe2000c7a1270 */
[----:B------:R-:W-:Y:S01]  /*69c0*/  ULDC UR5, c[0x0][0x22c] ;  /* 0x00008b0000057ab9 */ /* 0x000fe20000000800 */
[----:B0-----:R-:W-:-:S02]  /*69d0*/  IADD3 R44, P6, R57, R59, RZ ;  /* 0x0000003b392c7210 */ /* 0x001fc40007fde0ff */
[----:B------:R-:W-:Y:S02]  /*69e0*/  PRMT R61, R40, 0x7772, RZ ;  /* 0x00007772283d7816 */ /* 0x000fe400000000ff */
[-C--:B------:R-:W-:Y:S02]  /*69f0*/  LEA.HI.X.SX32 R45, R57, R60.reuse, 0x1, P6 ;  /* 0x0000003c392d7211 */ /* 0x080fe400030f0eff */
[C---:B-1----:R-:W-:Y:S02]  /*6a00*/  IADD3 R46, P6, R56.reuse, R59, RZ ;  /* 0x0000003b382e7210 */ /* 0x042fe40007fde0ff */
[----:B------:R-:W-:Y:S01]  /*6a10*/  PRMT R63, R41, 0x7772, RZ ;  /* 0x00007772293f7816 */ /* 0x000fe200000000ff */
[----:B------:R0:W-:Y:S01]  /*6a20*/  @P2 STG.E.U8 desc[UR14][R44.64], R61 ;  /* 0x0000003d2c002986 */ /* 0x0001e2000c10110e */
[C---:B------:R-:W-:Y:S01]  /*6a30*/  LEA.HI.X.SX32 R47, R56.reuse, R60, 0x1, P6 ;  /* 0x0000003c382f7211 */ /* 0x040fe200030f0eff */
[----:B------:R-:W-:Y:S01]  /*6a40*/  VIADD R56, R56, UR4 ;  /* 0x0000000438387c36 */ /* 0x000fe20008000000 */
[----:B------:R-:W-:Y:S01]  /*6a50*/  ISETP.LT.AND P2, PT, R183, UR5, !P0 ;  /* 0x00000005b7007c0c */ /* 0x000fe2000c741270 */
[----:B------:R-:W-:-:S02]  /*6a60*/  ULDC UR5, c[0x0][0x22c] ;  /* 0x00008b0000057ab9 */ /* 0x000fc40000000800 */
[----:B------:R-:W-:Y:S01]  /*6a70*/  VIADD R57, R56, UR4 ;  /* 0x0000000438397c36 */ /* 0x000fe20008000000 */
[----:B------:R1:W-:Y:S01]  /*6a80*/  @P4 STG.E.U8 desc[UR14][R46.64], R65 ;  /* 0x000000412e004986 */ /* 0x0003e2000c10110e */
[----:B------:R-:W-:Y:S01]  /*6a90*/  ISETP.LT.AND P4, PT, R176, UR5, !P0 ;  /* 0x00000005b0007c0c */ /* 0x000fe2000c781270 */
[----:B------:R-:W-:Y:S01]  /*6aa0*/  ULDC UR5, c[0x0][0x22c] ;  /* 0x00008b0000057ab9 */ /* 0x000fe20000000800 */
[CC--:B0-----:R-:W-:Y:S02]  /*6ab0*/  IADD3 R44, P6, R56.reuse, R59.reuse, RZ ;  /* 0x0000003b382c7210 */ /* 0x0c1fe40007fde0ff */
[----:B------:R-:W-:Y:S02]  /*6ac0*/  PRMT R61, R41, 0x7773, RZ ;  /* 0x00007773293d7816 */ /* 0x000fe400000000ff */
[----:B------:R-:W-:Y:S01]  /*6ad0*/  LEA.HI.X.SX32 R45, R56, R60, 0x1, P6 ;  /* 0x0000003c382d7211 */ /* 0x000fe200030f0eff */
[C---:B------:R-:W-:Y:S01]  /*6ae0*/  VIADD R56, R57.reuse, UR4 ;  /* 0x0000000439387c36 */ /* 0x040fe20008000000 */
[----:B------:R-:W-:-:S03]  /*6af0*/  IADD3 R40, P6, R57, R59, RZ ;  /* 0x0000003b39287210 */ /* 0x000fc60007fde0ff */
[----:B------:R0:W-:Y:S01]  /*6b00*/  @P3 STG.E.U8 desc[UR14][R44.64], R63 ;  /* 0x0000003f2c003986 */ /* 0x0001e2000c10110e */
[----:B------:R-:W-:Y:S01]  /*6b10*/  LEA.HI.X.SX32 R41, R57, R60, 0x1, P6 ;  /* 0x0000003c39297211 */ /* 0x000fe200030f0eff */
[----:B-1----:R-:W-:Y:S01]  /*6b20*/  VIADD R46, R56, UR4 ;  /* 0x00000004382e7c36 */ /* 0x002fe20008000000 */
[----:B------:R-:W-:Y:S02]  /*6b30*/  PRMT R57, R42, 0x7772, RZ ;  /* 0x000077722a397816 */ /* 0x000fe400000000ff */
[----:B------:R-:W-:Y:S01]  /*6b40*/  ISETP.LT.AND P3, PT, R179, UR5, !P0 ;  /* 0x00000005b3007c0c */ /* 0x000fe2000c761270 */
[----:B------:R1:W-:Y:S01]  /*6b50*/  @P5 STG.E.U8 desc[UR14][R40.64], R61 ;  /* 0x0000003d28005986 */ /* 0x0003e2000c10110e */
[----:B------:R-:W-:Y:S01]  /*6b60*/  VIADD R47, R46, UR4 ;  /* 0x000000042e2f7c36 */ /* 0x000fe20008000000 */
[----:B------:R-:W-:Y:S02]  /*6b70*/  ULDC UR5, c[0x0][0x22c] ;  /* 0x00008b0000057ab9 */ /* 0x000fe40000000800 */
[----:B------:R-:W-:Y:S01]  /*6b80*/  ISETP.LT.AND P5, PT, R178, UR5, !P0 ;  /* 0x00000005b2007c0c */ /* 0x000fe2000c7a1270 */
[----:B------:R-:W-:Y:S01]  /*6b90*/  ULDC UR5, c[0x0][0x22c] ;  /* 0x00008b0000057ab9 */ /* 0x000fe20000000800 */
[----:B0-----:R-:W-:-:S02]  /*6ba0*/  IADD3 R44, P6, R56, R59, RZ ;  /* 0x0000003b382c7210 */ /* 0x001fc40007fde0ff */
[----:B------:R-:W-:Y:S02]  /*6bb0*/  PRMT R63, R42, 0x7773, RZ ;  /* 0x000077732a3f7816 */ /* 0x000fe400000000ff */
[-C--:B------:R-:W-:Y:S01]  /*6bc0*/  LEA.HI.X.SX32 R45, R56, R60.reuse, 0x1, P6 ;  /* 0x0000003c382d7211 */ /* 0x080fe200030f0eff */
[----:B------:R-:W-:Y:S01]  /*6bd0*/  VIADD R56, R47, UR4 ;  /* 0x000000042f387c36 */ /* 0x000fe20008000000 */
[CC--:B-1----:R-:W-:Y:S02]  /*6be0*/  IADD3 R40, P6, R46.reuse, R59.reuse, RZ ;  /* 0x0000003b2e287210 */ /* 0x0c2fe40007fde0ff */
[----:B------:R-:W-:Y:S01]  /*6bf0*/  PRMT R61, R43, 0x7772, RZ ;  /* 0x000077722b3d7816 */ /* 0x000fe200000000ff */
[----:B------:R0:W-:Y:S01]  /*6c00*/  @P2 STG.E.U8 desc[UR14][R44.64], R57 ;  /* 0x000000392c002986 */ /* 0x0001e2000c10110e */
[----:B------:R-:W-:Y:S02]  /*6c10*/  LEA.HI.X.SX32 R41, R46, R60, 0x1, P6 ;  /* 0x0000003c2e297211 */ /* 0x000fe400030f0eff */
[----:B------:R-:W-:-:S02]  /*6c20*/  IADD3 R46, P6, R47, R59, RZ ;  /* 0x0000003b2f2e7210 */ /* 0x000fc40007fde0ff */
[----:B------:R-:W-:Y:S01]  /*6c30*/  ISETP.LT.AND P2, PT, R177, UR5, !P0 ;  /* 0x00000005b1007c0c */ /* 0x000fe2000c741270 */
[----:B------:R1:W-:Y:S01]  /*6c40*/  @P4 STG.E.U8 desc[UR14][R40.64], R63 ;  /* 0x0000003f28004986 */ /* 0x0003e2000c10110e */
[-C--:B------:R-:W-:Y:S01]  /*6c50*/  LEA.HI.X.SX32 R47, R47, R60.reuse, 0x1, P6 ;  /* 0x0000003c2f2f7211 */ /* 0x080fe200030f0eff */
[----:B------:R-:W-:Y:S01]  /*6c60*/  ULDC UR5, c[0x0][0x22c] ;  /* 0x00008b0000057ab9 */ /* 0x000fe20000000800 */
[-C--:B------:R-:W-:Y:S02]  /*6c70*/  IADD3 R42, P6, R56, R59.reuse, RZ ;  /* 0x0000003b382a7210 */ /* 0x080fe40007fde0ff */
[----:B------:R-:W-:Y:S01]  /*6c80*/  ISETP.LT.AND P4, PT, R174, UR5, !P0 ;  /* 0x00000005ae007c0c */ /* 0x000fe2000c781270 */
[----:B------:R2:W-:Y:S01]  /*6c90*/  @P3 STG.E.U8 desc[UR14][R46.64], R61 ;  /* 0x0000003d2e003986 */ /* 0x0005e2000c10110e */
[----:B0-----:R-:W-:Y:S01]  /*6ca0*/  PRMT R57, R43, 0x7773, RZ ;  /* 0x000077732b397816 */ /* 0x001fe200000000ff */
[----:B------:R-:W-:Y:S01]  /*6cb0*/  ULDC UR5, c[0x0][0x22c] ;  /* 0x00008b0000057ab9 */ /* 0x000fe20000000800 */
[CC--:B------:R-:W-:Y:S01]  /*6cc0*/  LEA.HI.X.SX32 R43, R56.reuse, R60.reuse, 0x1, P6 ;  /* 0x0000003c382b7211 */ /* 0x0c0fe200030f0eff */
[----:B------:R-:W-:Y:S01]  /*6cd0*/  VIADD R56, R56, UR4 ;  /* 0x0000000438387c36 */ /* 0x000fe20008000000 */
[----:B------:R-:W-:Y:S01]  /*6ce0*/  ISETP.LT.AND P3, PT, R175, UR5, !P0 ;  /* 0x00000005af007c0c */ /* 0x000fe2000c761270 */
[----:B------:R-:W-:Y:S01]  /*6cf0*/  ULDC UR5, c[0x0][0x22c] ;  /* 0x00008b0000057ab9 */ /* 0x000fe20000000800 */
[----:B-1----:R-:W-:Y:S01]  /*6d00*/  PRMT R63, R36, 0x7770, RZ ;  /* 0x00007770243f7816 */ /* 0x002fe200000000ff */
[C---:B------:R-:W-:Y:S01]  /*6d10*/  VIADD R45, R56.reuse, UR4 ;  /* 0x00000004382d7c36 */ /* 0x040fe20008000000 */
[CC--:B------:R-:W-:Y:S01]  /*6d20*/  IADD3 R40, P6, R56.reuse, R59.reuse, RZ ;  /* 0x0000003b38287210 */ /* 0x0c0fe20007fde0ff */
[----:B------:R0:W-:Y:S01]  /*6d30*/  @P5 STG.E.U8 desc[UR14][R42.64], R57 ;  /* 0x000000392a005986 */ /* 0x0001e2000c10110e */
[----:B------:R-:W-:Y:S01]  /*6d40*/  ISETP.LT.AND P5, PT, R171, UR5, !P0 ;  /* 0x00000005ab007c0c */ /* 0x000fe2000c7a1270 */
[C---:B--2---:R-:W-:Y:S01]  /*6d50*/  VIADD R46, R45.reuse, UR4 ;  /* 0x000000042d2e7c36 */ /* 0x044fe20008000000 */
[-C--:B------:R-:W-:Y:S01]  /*6d60*/  LEA.HI.X.SX32 R41, R56, R60.reuse, 0x1, P6 ;  /* 0x0000003c38297211 */ /* 0x080fe200030f0eff */
[----:B------:R-:W-:Y:S01]  /*6d70*/  ULDC UR5, c[0x0][0x22c] ;  /* 0x00008b0000057ab9 */ /* 0x000fe20000000800 */
[C---:B------:R-:W-:Y:S01]  /*6d80*/  IADD3 R44, P6, R45.reuse, R59, RZ ;  /* 0x0000003b2d2c7210 */ /* 0x040fe20007fde0ff */
[----:B------:R-:W-:Y:S01]  /*6d90*/  VIADD R47, R46, UR4 ;  /* 0x000000042e2f7c36 */ /* 0x000fe20008000000 */
[----:B------:R-:W-:Y:S01]  /*6da0*/  PRMT R61, R36, 0x7771, RZ ;  /* 0x00007771243d7816 */ /* 0x000fe200000000ff */
[----:B------:R1:W-:Y:S01]  /*6db0*/  @P2 STG.E.U8 desc[UR14][R40.64], R63 ;  /* 0x0000003f28002986 */ /* 0x0003e2000c10110e */
[----:B------:R-:W-:-:S02]  /*6dc0*/  LEA.HI.X.SX32 R45, R45, R60, 0x1, P6 ;  /* 0x0000003c2d2d7211 */ /* 0x000fc400030f0eff */
[----:B------:R-:W-:Y:S01]  /*6dd0*/  ISETP.LT.AND P2, PT, R169, UR5, !P0 ;  /* 0x00000005a9007c0c */ /* 0x000fe2000c741270 */
[----:B------:R-:W-:Y:S01]  /*6de0*/  ULDC UR5, c[0x0][0x22c] ;  /* 0x00008b0000057ab9 */ /* 0x000fe20000000800 */
[CC--:B0-----:R-:W-:Y:S01]  /*6df0*/  IADD3 R42, P6, R46.reuse, R59.reuse, RZ ;  /* 0x0000003b2e2a7210 */ /* 0x0c1fe20007fde0ff */
[----:B------:R0:W-:Y:S01]  /*6e00*/  @P4 STG.E.U8 desc[UR14][R44.64], R61 ;  /* 0x0000003d2c004986 */ /* 0x0001e2000c10110e */
[----:B------:R-:W-:Y:S02]  /*6e10*/  PRMT R57, R37, 0x7770, RZ ;  /* 0x0000777025397816 */ /* 0x000fe400000000ff */
[-C--:B------:R-:W-:Y:S02]  /*6e20*/  LEA.HI.X.SX32 R43, R46, R60.reuse, 0x1, P6 ;  /* 0x0000003c2e2b7211 */ /* 0x080fe400030f0eff */
[C---:B------:R-:W-:Y:S01]  /*6e30*/  IADD3 R46, P6, R47.reuse, R59, RZ ;  /* 0x0000003b2f2e7210 */ /* 0x040fe20007fde0ff */
[----:B-1----:R-:W-:Y:S01]  /*6e40*/  VIADD R41, R47, UR4 ;  /* 0x000000042f297c36 */ /* 0x002fe20008000000 */
[----:B------:R-:W-:Y:S01]  /*6e50*/  PRMT R63, R37, 0x7771, RZ ;  /* 0x00007771253f7816 */ /* 0x000fe200000000ff */
[----:B------:R1:W-:Y:S01]  /*6e60*/  @P3 STG.E.U8 desc[UR14][R42.64], R57 ;  /* 0x000000392a003986 */ /* 0x0003e2000c10110e */
[----:B------:R-:W-:-:S02]  /*6e70*/  LEA.HI.X.SX32 R47, R47, R60, 0x1, P6 ;  /* 0x0000003c2f2f7211 */ /* 0x000fc400030f0eff */
[CC--:B------:R-:W-:Y:S01]  /*6e80*/  IADD3 R40, P6, R41.reuse, R59.reuse, RZ ;  /* 0x0000003b29287210 */ /* 0x0c0fe20007fde0ff */
[----:B0-----:R-:W-:Y:S01]  /*6e90*/  VIADD R44, R41, UR4 ;  /* 0x00000004292c7c36 */ /* 0x001fe20008000000 */
[----:B------:R-:W-:Y:S01]  /*6ea0*/  ISETP.LT.AND P4, PT, R173, UR5, !P0 ;  /* 0x00000005ad007c0c */ /* 0x000fe2000c781270 */
[----:B------:R-:W-:Y:S01]  /*6eb0*/  ULDC UR5, c[0x0][0x22c] ;  /* 0x00008b0000057ab9 */ /* 0x000fe20000000800 */
[-C--:B------:R-:W-:Y:S01]  /*6ec0*/  LEA.HI.X.SX32 R41, R41, R60.reuse, 0x1, P6 ;  /* 0x0000003c29297211 */ /* 0x080fe200030f0eff */
[----:B------:R-:W-:Y:S01]  /*6ed0*/  VIADD R45, R44, UR4 ;  /* 0x000000042c2d7c36 */ /* 0x000fe20008000000 */
[----:B------:R0:W-:Y:S01]  /*6ee0*/  @P5 STG.E.U8 desc[UR14][R46.64], R63 ;  /* 0x0000003f2e005986 */ /* 0x0001e2000c10110e */
[----:B------:R-:W-:Y:S02]  /*6ef0*/  PRMT R61, R38, 0x7770, RZ ;  /* 0x00007770263d7816 */ /* 0x000fe400000000ff */
[-C--:B-1----:R-:W-:Y:S02]  /*6f00*/  IADD3 R42, P6, R44, R59.reuse, RZ ;  /* 0x0000003b2c2a7210 */ /* 0x082fe40007fde0ff */
[----:B------:R-:W-:Y:S01]  /*6f10*/  ISETP.LT.AND P3, PT, R172, UR5, !P0 ;  /* 0x00000005ac007c0c */ /* 0x000fe2000c761270 */
[----:B------:R-:W-:Y:S01]  /*6f20*/  ULDC UR5, c[0x0][0x22c] ;  /* 0x00008b0000057ab9 */ /* 0x000fe20000000800 */
[----:B------:R-:W-:Y:S01]  /*6f30*/  LEA.HI.X.SX32 R43, R44, R60, 0x1, P6 ;  /* 0x0000003c2c2b7211 */ /* 0x000fe200030f0eff */
[----:B------:R1:W-:Y:S01]  /*6f40*/  @P2 STG.E.U8 desc[UR14][R40.64], R61 ;  /* 0x0000003d28002986 */ /* 0x0003e2000c10110e */
[----:B------:R-:W-:-:S02]  /*6f50*/  IADD3 R44, P6, R45, R59, RZ ;  /* 0x0000003b2d2c7210 */ /* 0x000fc40007fde0ff */
[----:B------:R-:W-:Y:S01]  /*6f60*/  PRMT R57, R38, 0x7771, RZ ;  /* 0x0000777126397816 */ /* 0x000fe200000000ff */
[C---:B0-----:R-:W-:Y:S01]  /*6f70*/  VIADD R47, R45.reuse, UR4 ;  /* 0x000000042d2f7c36 */ /* 0x041fe20008000000 */
[-C--:B------:R-:W-:Y:S02]  /*6f80*/  LEA.HI.X.SX32 R45, R45, R60.reuse, 0x1, P6 ;  /* 0x0000003c2d2d7211 */ /* 0x080fe400030f0eff */
[----:B------:R-:W-:Y:S01]  /*6f90*/  ISETP.LT.AND P5, PT, R170, UR5, !P0 ;  /* 0x00000005aa007c0c */ /* 0x000fe2000c7a1270 */
[----:B------:R0:W-:Y:S01]  /*6fa0*/  @P4 STG.E.U8 desc[UR14][R42.64], R57 ;  /* 0x000000392a004986 */ /* 0x0001e2000c10110e */
[----:B------:R-:W-:Y:S01]  /*6fb0*/  IADD3 R46, P6, R47, R59, RZ ;  /* 0x0000003b2f2e7210 */ /* 0x000fe20007fde0ff */
[----:B------:R-:W-:Y:S01]  /*6fc0*/  ULDC UR5, c[0x0][0x22c] ;  /* 0x00008b0000057ab9 */ /* 0x000fe20000000800 */
[----:B------:R-:W-:Y:S01]  /*6fd0*/  PRMT R63, R39, 0x7770, RZ ;  /* 0x00007770273f7816 */ /* 0x000fe200000000ff */
[C---:B-1----:R-:W-:Y:S01]  /*6fe0*/  VIADD R41, R47.reuse, UR4 ;  /* 0x000000042f297c36 */ /* 0x042fe20008000000 */
[----:B------:R-:W-:-:S02]  /*6ff0*/  LEA.HI.X.SX32 R47, R47, R60, 0x1, P6 ;  /* 0x0000003c2f2f7211 */ /* 0x000fc400030f0eff */
[----:B------:R-:W-:Y:S01]  /*7000*/  ISETP.LT.AND P2, PT, R168, UR5, !P0 ;  /* 0x00000005a8007c0c */ /* 0x000fe2000c741270 */
[----:B------:R1:W-:Y:S01]  /*7010*/  @P3 STG.E.U8 desc[UR14][R44.64], R63 ;  /* 0x0000003f2c003986 */ /* 0x0003e2000c10110e */
[-C--:B------:R-:W-:Y:S01]  /*7020*/  IADD3 R40, P6, R41, R59.reuse, RZ ;  /* 0x0000003b29287210 */ /* 0x080fe20007fde0ff */
[----:B------:R-:W-:Y:S01]  /*7030*/  ULDC UR5, c[0x0][0x22c] ;  /* 0x00008b0000057ab9 */ /* 0x000fe20000000800 */
[----:B------:R-:W-:Y:S01]  /*7040*/  PRMT R61, R39, 0x7771, RZ ;  /* 0x00007771273d7816 */ /* 0x000fe200000000ff */
[C---:B0-----:R-:W-:Y:S01]  /*7050*/  VIADD R43, R41.reuse, UR4 ;  /* 0x00000004292b7c36 */ /* 0x041fe20008000000 */
[-C--:B------:R-:W-:Y:S02]  /*7060*/  LEA.HI.X.SX32 R41, R41, R60.reuse, 0x1, P6 ;  /* 0x0000003c29297211 */ /* 0x080fe400030f0eff */
[----:B------:R-:W-:Y:S01]  /*7070*/  ISETP.LT.AND P4, PT, R165, UR5, !P0 ;  /* 0x00000005a5007c0c */ /* 0x000fe2000c781270 */
[----:B------:R0:W-:Y:S01]  /*7080*/  @P5 STG.E.U8 desc[UR14][R46.64], R61 ;  /* 0x0000003d2e005986 */ /* 0x0001e2000c10110e */
[C---:B------:R-:W-:Y:S01]  /*7090*/  IADD3 R42, P6, R43.reuse, R59, RZ ;  /* 0x0000003b2b2a7210 */ /* 0x040fe20007fde0ff */
[----:B------:R-:W-:Y:S01]  /*70a0*/  ULDC UR5, c[0x0][0x22c] ;  /* 0x00008b0000057ab9 */ /* 0x000fe20000000800 */
[----:B------:R-:W-:Y:S01]  /*70b0*/  PRMT R57, R36, 0x7772, RZ ;  /* 0x0000777224397816 */ /* 0x000fe200000000ff */
[C---:B-1----:R-:W-:Y:S01]  /*70c0*/  VIADD R45, R43.reuse, UR4 ;  /* 0x000000042b2d7c36 */ /* 0x042fe20008000000 */
[----:B------:R-:W-:-:S02]  /*70d0*/  LEA.HI.X.SX32 R43, R43, R60, 0x1, P6 ;  /* 0x0000003c2b2b7211 */ /* 0x000fc400030f0eff */
[----:B------:R-:W-:Y:S01]  /*70e0*/  ISETP.LT.AND P3, PT, R162, UR5, !P0 ;  /* 0x00000005a2007c0c */ /* 0x000fe2000c761270 */
[----:B------:R1:W-:Y:S01]  /*70f0*/  @P2 STG.E.U8 desc[UR14][R40.64], R57 ;  /* 0x0000003928002986 */ /* 0x0003e2000c10110e */
[CC--:B------:R-:W-:Y:S01]  /*7100*/  IADD3 R44, P6, R45.reuse, R59.reuse, RZ ;  /* 0x0000003b2d2c7210 */ /* 0x0c0fe20007fde0ff */
[----:B------:R-:W-:Y:S01]  /*7110*/  ULDC UR5, c[0x0][0x22c] ;  /* 0x00008b0000057ab9 */ /* 0x000fe20000000800 */
[C---:B0-----:R-:W-:Y:S01]  /*7120*/  VIADD R46, R45.reuse, UR4 ;  /* 0x000000042d2e7c36 */ /* 0x041fe20008000000 */
[----:B------:R-:W-:Y:S02]  /*7130*/  PRMT R61, R36, 0x7773, RZ ;  /* 0x00007773243d7816 */ /* 0x000fe400000000ff */
[----:B------:R-:W-:Y:S02]  /*7140*/  LEA.HI.X.SX32 R45, R45, R60, 0x1, P6 ;  /* 0x0000003c2d2d7211 */ /* 0x000fe400030f0eff */
[----:B------:R-:W-:Y:S01]  /*7150*/  IADD3 R36, P6, R46, R59, RZ ;  /* 0x0000003b2e247210 */ /* 0x000fe20007fde0ff */
[----:B------:R0:W-:Y:S01]  /*7160*/  @P4 STG.E.U8 desc[UR14][R42.64], R61 ;  /* 0x0000003d2a004986 */ /* 0x0001e2000c10110e */
[----:B------:R-:W-:-:S02]  /*7170*/  PRMT R47, R37, 0x7773, RZ ;  /* 0x00007773252f7816 */ /* 0x000fc400000000ff */
[----:B-1----:R-:W-:Y:S02]  /*7180*/  PRMT R57, R37, 0x7772, RZ ;  /* 0x0000777225397816 */ /* 0x002fe400000000ff */
[C---:B------:R-:W-:Y:S01]  /*7190*/  LEA.HI.X.SX32 R37, R46.reuse, R60, 0x1, P6 ;  /* 0x0000003c2e257211 */ /* 0x040fe200030f0eff */
[----:B------:R-:W-:Y:S01]  /*71a0*/  VIADD R46, R46, UR4 ;  /* 0x000000042e2e7c36 */ /* 0x000fe20008000000 */
[----:B------:R-:W-:Y:S01]  /*71b0*/  ISETP.LT.AND P5, PT, R167, UR5, !P0 ;  /* 0x00000005a7007c0c */ /* 0x000fe2000c7a1270 */
[----:B------:R-:W-:Y:S01]  /*71c0*/  ULDC UR5, c[0x0][0x22c] ;  /* 0x00008b0000057ab9 */ /* 0x000fe20000000800 */
[----:B------:R1:W-:Y:S01]  /*71d0*/  @P3 STG.E.U8 desc[UR14][R44.64], R57 ;  /* 0x000000392c003986 */ /* 0x0003e2000c10110e */
[----:B------:R-:W-:Y:S01]  /*71e0*/  ISETP.LT.AND P2, PT, R166, UR5, !P0 ;  /* 0x00000005a6007c0c */ /* 0x000fe2000c741270 */
[----:B------:R-:W-:Y:S01]  /*71f0*/  ULDC UR5, c[0x0][0x22c] ;  /* 0x00008b0000057ab9 */ /* 0x000fe20000000800 */
[C---:B------:R-:W-:Y:S01]  /*7200*/  IADD3 R40, P6, R46.reuse, R59, RZ ;  /* 0x0000003b2e287210 */ /* 0x040fe20007fde0ff */
[----:B0-----:R-:W-:Y:S01]  /*7210*/  VIADD R43, R46, UR4 ;  /* 0x000000042e2b7c36 */ /* 0x001fe20008000000 */
[----:B------:R-:W-:-:S02]  /*7220*/  PRMT R61, R38, 0x7772, RZ ;  /* 0x00007772263d7816 */ /* 0x000fc400000000ff */
[-C--:B------:R-:W-:Y:S02]  /*7230*/  LEA.HI.X.SX32 R41, R46, R60.reuse, 0x1, P6 ;  /* 0x0000003c2e297211 */ /* 0x080fe400030f0eff */
[----:B------:R-:W-:Y:S02]  /*7240*/  IADD3 R42, P6, R43, R59, RZ ;  /* 0x0000003b2b2a7210 */ /* 0x000fe40007fde0ff */
[----:B------:R-:W-:Y:S01]  /*7250*/  ISETP.LT.AND P4, PT, R163, UR5, !P0 ;  /* 0x00000005a3007c0c */ /* 0x000fe2000c781270 */
[----:B------:R-:W-:Y:S01]  /*7260*/  ULDC UR5, c[0x0][0x22c] ;  /* 0x00008b0000057ab9 */ /* 0x000fe20000000800 */
[----:B-1----:R-:W-:Y:S01]  /*7270*/  PRMT R57, R38, 0x7773, RZ ;  /* 0x0000777326397816 */ /* 0x002fe200000000ff */
[C---:B------:R-:W-:Y:S01]  /*7280*/  VIADD R38, R43.reuse, UR4 ;  /* 0x000000042b267c36 */ /* 0x040fe20008000000 */
[----:B------:R0:W-:Y:S01]  /*7290*/  @P5 STG.E.U8 desc[UR14][R36.64], R47 ;  /* 0x0000002f24005986 */ /* 0x0001e2000c10110e */
[----:B------:R-:W-:Y:S02]  /*72a0*/  LEA.HI.X.SX32 R43, R43, R60, 0x1, P6 ;  /* 0x0000003c2b2b7211 */ /* 0x000fe400030f0eff */
[----:B------:R-:W-:Y:S01]  /*72b0*/  VIADD R45, R38, UR4 ;  /* 0x00000004262d7c36 */ /* 0x000fe20008000000 */
[----:B------:R-:W-:Y:S01]  /*72c0*/  ISETP.LT.AND P3, PT, R164, UR5, !P0 ;  /* 0x00000005a4007c0c */ /* 0x000fe2000c761270 */
[----:B------:R1:W-:Y:S01]  /*72d0*/  @P2 STG.E.U8 desc[UR14][R40.64], R61 ;  /* 0x0000003d28002986 */ /* 0x0003e2000c10110e */
[----:B------:R-:W-:-:S02]  /*72e0*/  ULDC UR5, c[0x0][0x22c] ;  /* 0x00008b0000057ab9 */ /* 0x000fc40000000800 */
[----:B------:R-:W-:Y:S01]  /*72f0*/  ISETP.LT.AND P5, PT, R158, UR5, !P0 ;  /* 0x000000059e007c0c */ /* 0x000fe2000c7a1270 */
[----:B------:R2:W-:Y:S01]  /*7300*/  @P4 STG.E.U8 desc[UR14][R42.64], R57 ;  /* 0x000000392a004986 */ /* 0x0005e2000c10110e */
[----:B------:R-:W-:Y:S01]  /*7310*/  ULDC UR5, c[0x0][0x22c] ;  /* 0x00008b0000057ab9 */ /* 0x000fe20000000800 */
[CC--:B0-----:R-:W-:Y:S02]  /*7320*/  IADD3 R36, P6, R38.reuse, R59.reuse, RZ ;  /* 0x0000003b26247210 */ /* 0x0c1fe40007fde0ff */
[----:B------:R-:W-:Y:S02]  /*7330*/  PRMT R47, R39, 0x7772, RZ ;  /* 0x00007772272f7816 */ /* 0x000fe400000000ff */
[-C--:B------:R-:W-:Y:S01]  /*7340*/  LEA.HI.X.SX32 R37, R38, R60.reuse, 0x1, P6 ;  /* 0x0000003c26257211 */ /* 0x080fe200030f0eff */
[C---:B-1----:R-:W-:Y:S01]  /*7350*/  VIADD R40, R45.reuse, UR4 ;  /* 0x000000042d287c36 */ /* 0x042fe20008000000 */
[-C--:B------:R-:W-:Y:S02]  /*7360*/  IADD3 R44, P6, R45, R59.reuse, RZ ;  /* 0x0000003b2d2c7210 */ /* 0x080fe40007fde0ff */
[----:B------:R-:W-:Y:S01]  /*7370*/  ISETP.LT.AND P2, PT, R161, UR5, !P0 ;  /* 0x00000005a1007c0c */ /* 0x000fe2000c741270 */
[C---:B------:R-:W-:Y:S01]  /*7380*/  VIADD R41, R40.reuse, UR4 ;  /* 0x0000000428297c36 */ /* 0x040fe20008000000 */
[----:B------:R-:W-:Y:S01]  /*7390*/  LEA.HI.X.SX32 R45, R45, R60, 0x1, P6 ;  /* 0x0000003c2d2d7211 */ /* 0x000fe200030f0eff */
[----:B------:R0:W-:Y:S01]  /*73a0*/  @P3 STG.E.U8 desc[UR14][R36.64], R47 ;  /* 0x0000002f24003986 */ /* 0x0001e2000c10110e */
[----:B------:R-:W-:Y:S01]  /*73b0*/  IADD3 R38, P6, R40, R59, RZ ;  /* 0x0000003b28267210 */ /* 0x000fe20007fde0ff */
[----:B------:R-:W-:Y:S01]  /*73c0*/  ULDC UR5, c[0x0][0x22c] ;  /* 0x00008b0000057ab9 */ /* 0x000fe20000000800 */
[----:B--2---:R-:W-:-:S02]  /*73d0*/  PRMT R43, R39, 0x7773, RZ ;  /* 0x00007773272b7816 */ /* 0x004fc400000000ff */
[-C--:B------:R-:W-:Y:S02]  /*73e0*/  LEA.HI.X.SX32 R39, R40, R60.reuse, 0x1, P6 ;  /* 0x0000003c28277211 */ /* 0x080fe400030f0eff */
[----:B------:R-:W-:Y:S01]  /*73f0*/  ISETP.LT.AND P4, PT, R160, UR5, !P0 ;  /* 0x00000005a0007c0c */ /* 0x000fe2000c781270 */
[----:B------:R-:W-:Y:S01]  /*7400*/  ULDC UR5, c[0x0][0x22c] ;  /* 0x00008b0000057ab9 */ /* 0x000fe20000000800 */
[----:B------:R1:W-:Y:S01]  /*7410*/  @P5 STG.E.U8 desc[UR14][R44.64], R43 ;  /* 0x0000002b2c005986 */ /* 0x0003e2000c10110e */
[----:B------:R-:W-:Y:S01]  /*7420*/  ISETP.LT.AND P3, PT, R159, UR5, !P0 ;  /* 0x000000059f007c0c */ /* 0x000fe2000c761270 */
[----:B------:R-:W-:Y:S01]  /*7430*/  ULDC UR5, c[0x0][0x22c] ;  /* 0x00008b0000057ab9 */ /* 0x000fe20000000800 */
[CC--:B0-----:R-:W-:Y:S02]  /*7440*/  IADD3 R36, P6, R41.reuse, R59.reuse, RZ ;  /* 0x0000003b29247210 */ /* 0x0c1fe40007fde0ff */
[C---:B------:R-:W-:Y:S02]  /*7450*/  PRMT R47, R32.reuse, 0x7770, RZ ;  /* 0x00007770202f7816 */ /* 0x040fe400000000ff */
[C---:B------:R-:W-:Y:S01]  /*7460*/  LEA.HI.X.SX32 R37, R41.reuse, R60, 0x1, P6 ;  /* 0x0000003c29257211 */ /* 0x040fe200030f0eff */
[----:B------:R-:W-:Y:S01]  /*7470*/  VIADD R41, R41, UR4 ;  /* 0x0000000429297c36 */ /* 0x000fe20008000000 */
[----:B------:R-:W-:Y:S01]  /*7480*/  PRMT R61, R32, 0x7771, RZ ;  /* 0x00007771203d7816 */ /* 0x000fe200000000ff */
[----:B------:R0:W-:Y:S01]  /*7490*/  @P2 STG.E.U8 desc[UR14][R38.64], R47 ;  /* 0x0000002f26002986 */ /* 0x0001e2000c10110e */
[----:B------:R-:W-:Y:S01]  /*74a0*/  ISETP.LT.AND P5, PT, R157, UR5, !P0 ;  /* 0x000000059d007c0c */ /* 0x000fe2000c7a1270 */
[C---:B-1----:R-:W-:Y:S01]  /*74b0*/  VIADD R43, R41.reuse, UR4 ;  /* 0x00000004292b7c36 */ /* 0x042fe20008000000 */
[----:B------:R-:W-:Y:S01]  /*74c0*/  IADD3 R40, P6, R41, R59, RZ ;  /* 0x0000003b29287210 */ /* 0x000fe20007fde0ff */
[----:B------:R-:W-:Y:S01]  /*74d0*/  ULDC UR5, c[0x0][0x22c] ;  /* 0x00008b0000057ab9 */ /* 0x000fe20000000800 */
[----:B------:R1:W-:Y:S01]  /*74e0*/  @P4 STG.E.U8 desc[UR14][R36.64], R61 ;  /* 0x0000003d24004986 */ /* 0x0003e2000c10110e */
[----:B------:R-:W-:-:S02]  /*74f0*/  PRMT R57, R33, 0x7770, RZ ;  /* 0x0000777021397816 */ /* 0x000fc400000000ff */
[-C--:B------:R-:W-:Y:S02]  /*7500*/  LEA.HI.X.SX32 R41, R41, R60.reuse, 0x1, P6 ;  /* 0x0000003c29297211 */ /* 0x080fe400030f0eff */
[CC--:B------:R-:W-:Y:S01]  /*7510*/  IADD3 R42, P6, R43.reuse, R59.reuse, RZ ;  /* 0x0000003b2b2a7210 */ /* 0x0c0fe20007fde0ff */
[C---:B0-----:R-:W-:Y:S01]  /*7520*/  VIADD R38, R43.reuse, UR4 ;  /* 0x000000042b267c36 */ /* 0x041fe20008000000 */
[----:B------:R-:W-:Y:S01]  /*7530*/  ISETP.LT.AND P2, PT, R156, UR5, !P0 ;  /* 0x000000059c007c0c */ /* 0x000fe2000c741270 */
[----:B------:R0:W-:Y:S01]  /*7540*/  @P3 STG.E.U8 desc[UR14][R40.64], R57 ;  /* 0x0000003928003986 */ /* 0x0001e2000c10110e */
[----:B------:R-:W-:Y:S01]  /*7550*/  LEA.HI.X.SX32 R43, R43, R60, 0x1, P6 ;  /* 0x0000003c2b2b7211 */ /* 0x000fe200030f0eff */
[C---:B------:R-:W-:Y:S01]  /*7560*/  VIADD R39, R38.reuse, UR4 ;  /* 0x0000000426277c36 */ /* 0x040fe20008000000 */
[----:B-1----:R-:W-:Y:S01]  /*7570*/  IADD3 R36, P6, R38, R59, RZ ;  /* 0x0000003b26247210 */ /* 0x002fe20007fde0ff */
[----:B------:R-:W-:Y:S01]  /*7580*/  ULDC UR5, c[0x0][0x22c] ;  /* 0x00008b0000057ab9 */ /* 0x000fe20000000800 */
[----:B------:R-:W-:-:S02]  /*7590*/  PRMT R47, R33, 0x7771, RZ ;  /* 0x00007771212f7816 */ /* 0x000fc400000000ff */
[-C--:B------:R-:W-:Y:S02]  /*75a0*/  LEA.HI.X.SX32 R37, R38, R60.reuse, 0x1, P6 ;  /* 0x0000003c26257211 */ /* 0x080fe400030f0eff */
[CC--:B------:R-:W-:Y:S01]  /*75b0*/  IADD3 R38, P6, R39.reuse, R59.reuse, RZ ;  /* 0x0000003b27267210 */ /* 0x0c0fe20007fde0ff */
[----:B------:R1:W-:Y:S01]  /*75c0*/  @P5 STG.E.U8 desc[UR14][R42.64], R47 ;  /* 0x0000002f2a005986 */ /* 0x0003e2000c10110e */
[----:B------:R-:W-:Y:S01]  /*75d0*/  PRMT R45, R34, 0x7770, RZ ;  /* 0x00007770222d7816 */ /* 0x000fe200000000ff */
[C---:B0-----:R-:W-:Y:S01]  /*75e0*/  VIADD R41, R39.reuse, UR4 ;  /* 0x0000000427297c36 */ /* 0x041fe20008000000 */
[-C--:B------:R-:W-:Y:S02]  /*75f0*/  LEA.HI.X.SX32 R39, R39, R60.reuse, 0x1, P6 ;  /* 0x0000003c27277211 */ /* 0x080fe400030f0eff */
[----:B------:R-:W-:Y:S01]  /*7600*/  ISETP.LT.AND P4, PT, R153, UR5, !P0 ;  /* 0x0000000599007c0c */ /* 0x000fe2000c781270 */
[----:B------:R-:W-:Y:S01]  /*7610*/  ULDC UR5, c[0x0][0x22c] ;  /* 0x00008b0000057ab9 */ /* 0x000fe20000000800 */
[----:B------:R-:W-:Y:S01]  /*7620*/  IADD3 R40, P6, R41, R59, RZ ;  /* 0x0000003b29287210 */ /* 0x000fe20007fde0ff */
[----:B------:R0:W-:Y:S01]  /*7630*/  @P2 STG.E.U8 desc[UR14][R36.64], R45 ;  /* 0x0000002d24002986 */ /* 0x0001e2000c10110e */
[----:B------:R-:W-:Y:S01]  /*7640*/  ISETP.LT.AND P3, PT, R109, UR5, !P0 ;  /* 0x000000056d007c0c */ /* 0x000fe2000c761270 */
[----:B------:R-:W-:Y:S01]  /*7650*/  ULDC UR5, c[0x0][0x22c] ;  /* 0x00008b0000057ab9 */ /* 0x000fe20000000800 */
[----:B------:R-:W-:Y:S01]  /*7660*/  PRMT R57, R32, 0x7772, RZ ;  /* 0x0000777220397816 */ /* 0x000fe200000000ff */
[C---:B-1----:R-:W-:Y:S01]  /*7670*/  VIADD R42, R41.reuse, UR4 ;  /* 0x00000004292a7c36 */ /* 0x042fe20008000000 */
[----:B------:R-:W-:-:S02]  /*7680*/  LEA.HI.X.SX32 R41, R41, R60, 0x1, P6 ;  /* 0x0000003c29297211 */ /* 0x000fc400030f0eff */
[----:B------:R-:W-:Y:S02]  /*7690*/  PRMT R43, R34, 0x7771, RZ ;  /* 0x00007771222b7816 */ /* 0x000fe400000000ff */
[----:B------:R-:W-:Y:S01]  /*76a0*/  ISETP.LT.AND P5, PT, R155, UR5, !P0 ;  /* 0x000000059b007c0c */ /* 0x000fe2000c7a1270 */
[----:B------:R-:W-:Y:S01]  /*76b0*/  ULDC UR5, c[0x0][0x22c] ;  /* 0x00008b0000057ab9 */ /* 0x000fe20000000800 */
[C---:B------:R-:W-:Y:S01]  /*76c0*/  PRMT R47, R35.reuse, 0x7770, RZ ;  /* 0x00007770232f7816 */ /* 0x040fe200000000ff */
[----:B------:R1:W-:Y:S01]  /*76d0*/  @P4 STG.E.U8 desc[UR14][R38.64], R43 ;  /* 0x0000002b26004986 */ /* 0x0003e2000c10110e */
[----:B0-----:R-:W-:Y:S02]  /*76e0*/  IADD3 R36, P6, R42, R59, RZ ;  /* 0x0000003b2a247210 */ /* 0x001fe40007fde0ff */
[----:B------:R-:W-:Y:S01]  /*76f0*/  ISETP.LT.AND P2, PT, R154, UR5, !P0 ;  /* 0x000000059a007c0c */ /* 0x000fe2000c741270 */
[----:B------:R0:W-:Y:S01]  /*7700*/  @P3 STG.E.U8 desc[UR14][R40.64], R47 ;  /* 0x0000002f28003986 */ /* 0x0001e2000c10110e */
[C---:B------:R-:W-:Y:S01]  /*7710*/  LEA.HI.X.SX32 R37, R42.reuse, R60, 0x1, P6 ;  /* 0x0000003c2a257211 */ /* 0x040fe200030f0eff */
[----:B------:R-:W-:Y:S01]  /*7720*/  VIADD R42, R42, UR4 ;  /* 0x000000042a2a7c36 */ /* 0x000fe20008000000 */
[----:B------:R-:W-:Y:S01]  /*7730*/  PRMT R45, R35, 0x7771, RZ ;  /* 0x00007771232d7816 */ /* 0x000fe200000000ff */
[----:B------:R-:W-:-:S02]  /*7740*/  ULDC UR5, c[0x0][0x22c] ;  /* 0x00008b0000057ab9 */ /* 0x000fc40000000800 */
[----:B------:R-:W-:Y:S01]  /*7750*/  ISETP.LT.AND P4, PT, R152, UR5, !P0 ;  /* 0x0000000598007c0c */ /* 0x000fe2000c781270 */
[----:B------:R-:W-:Y:S01]  /*7760*/  ULDC UR5, c[0x0][0x22c] ;  /* 0x00008b0000057ab9 */ /* 0x000fe20000000800 */
[CC--:B-1----:R-:W-:Y:S01]  /*7770*/  IADD3 R38, P6, R42.reuse, R59.reuse, RZ ;  /* 0x0000003b2a267210 */ /* 0x0c2fe20007fde0ff */
[C---:B------:R-:W-:Y:S01]  /*7780*/  VIADD R43, R42.reuse, UR4 ;  /* 0x000000042a2b7c36 */ /* 0x040fe20008000000 */
[----:B------:R1:W-:Y:S01]  /*7790*/  @P5 STG.E.U8 desc[UR14][R36.64], R45 ;  /* 0x0000002d24005986 */ /* 0x0003e2000c10110e */
[----:B------:R-:W-:Y:S01]  /*77a0*/  ISETP.LT.AND P3, PT, R107, UR5, !P0 ;  /* 0x000000056b007c0c */ /* 0x000fe2000c761270 */
[----:B------:R-:W-:Y:S01]  /*77b0*/  ULDC UR5, c[0x0][0x22c] ;  /* 0x00008b0000057ab9 */ /* 0x000fe20000000800 */
[-C--:B------:R-:W-:Y:S02]  /*77c0*/  LEA.HI.X.SX32 R39, R42, R60.reuse, 0x1, P6 ;  /* 0x0000003c2a277211 */ /* 0x080fe400030f0eff */
[----:B0-----:R-:W-:Y:S01]  /*77d0*/  PRMT R47, R32, 0x7773, RZ ;  /* 0x00007773202f7816 */ /* 0x001fe200000000ff */
[C---:B------:R-:W-:Y:S01]  /*77e0*/  VIADD R32, R43.reuse, UR4 ;  /* 0x000000042b207c36 */ /* 0x040fe20008000000 */
[CC--:B------:R-:W-:Y:S01]  /*77f0*/  IADD3 R42, P6, R43.reuse, R59.reuse, RZ ;  /* 0x0000003b2b2a7210 */ /* 0x0c0fe20007fde0ff */
[----:B------:R0:W-:Y:S01]  /*7800*/  @P2 STG.E.U8 desc[UR14][R38.64], R57 ;  /* 0x0000003926002986 */ /* 0x0001e2000c10110e */
[----:B------:R-:W-:Y:S01]  /*7810*/  ISETP.LT.AND P5, PT, R104, UR5, !P0 ;  /* 0x0000000568007c0c */ /* 0x000fe2000c7a1270 */
[C---:B------:R-:W-:Y:S01]  /*7820*/  VIADD R41, R32.reuse, UR4 ;  /* 0x0000000420297c36 */ /* 0x040fe20008000000 */
[----:B------:R-:W-:Y:S01]  /*7830*/  LEA.HI.X.SX32 R43, R43, R60, 0x1, P6 ;  /* 0x0000003c2b2b7211 */ /* 0x000fe200030f0eff */
[----:B------:R-:W-:Y:S01]  /*7840*/  ULDC UR5, c[0x0][0x22c] ;  /* 0x00008b0000057ab9 */ /* 0x000fe20000000800 */
[----:B-1----:R-:W-:-:S02]  /*7850*/  IADD3 R36, P6, R32, R59, RZ ;  /* 0x0000003b20247210 */ /* 0x002fc40007fde0ff */
[----:B------:R-:W-:Y:S01]  /*7860*/  PRMT R45, R33, 0x7772, RZ ;  /* 0x00007772212d7816 */ /* 0x000fe200000000ff */
[----:B------:R1:W-:Y:S01]  /*7870*/  @P4 STG.E.U8 desc[UR14][R42.64], R47 ;  /* 0x0000002f2a004986 */ /* 0x0003e2000c10110e */
[-C--:B------:R-:W-:Y:S02]  /*7880*/  LEA.HI.X.SX32 R37, R32, R60.reuse, 0x1, P6 ;  /* 0x0000003c20257211 */ /* 0x080fe400030f0eff */
[CC--:B------:R-:W-:Y:S01]  /*7890*/  IADD3 R40, P6, R41.reuse, R59.reuse, RZ ;  /* 0x0000003b29287210 */ /* 0x0c0fe20007fde0ff */
[C---:B0-----:R-:W-:Y:S01]  /*78a0*/  VIADD R38, R41.reuse, UR4 ;  /* 0x0000000429267c36 */ /* 0x041fe20008000000 */
[----:B------:R-:W-:Y:S01]  /*78b0*/  ISETP.LT.AND P2, PT, R108, UR5, !P0 ;  /* 0x000000056c007c0c */ /* 0x000fe2000c741270 */
[----:B------:R0:W-:Y:S01]  /*78c0*/  @P3 STG.E.U8 desc[UR14][R36.64], R45 ;  /* 0x0000002d24003986 */ /* 0x0001e2000c10110e */
[----:B------:R-:W-:Y:S01]  /*78d0*/  LEA.HI.X.SX32 R41, R41, R60, 0x1, P6 ;  /* 0x0000003c29297211 */ /* 0x000fe200030f0eff */
[C---:B------:R-:W-:Y:S01]  /*78e0*/  VIADD R39, R38.reuse, UR4 ;  /* 0x0000000426277c36 */ /* 0x040fe20008000000 */
[----:B------:R-:W-:Y:S01]  /*78f0*/  IADD3 R32, P6, R38, R59, RZ ;  /* 0x0000003b26207210 */ /* 0x000fe20007fde0ff */
[----:B------:R-:W-:Y:S01]  /*7900*/  ULDC UR5, c[0x0][0x22c] ;  /* 0x00008b0000057ab9 */ /* 0x000fe20000000800 */
[----:B-1----:R-:W-:-:S02]  /*7910*/  PRMT R43, R33, 0x7773, RZ ;  /* 0x00007773212b7816 */ /* 0x002fc400000000ff */
[-C--:B------:R-:W-:Y:S02]  /*7920*/  LEA.HI.X.SX32 R33, R38, R60.reuse, 0x1, P6 ;  /* 0x0000003c26217211 */ /* 0x080fe400030f0eff */
[----:B------:R-:W-:Y:S01]  /*7930*/  ISETP.LT.AND P4, PT, R106, UR5, !P0 ;  /* 0x000000056a007c0c */ /* 0x000fe2000c781270 */
[----:B------:R-:W-:Y:S01]  /*7940*/  ULDC UR5, c[0x0][0x22c] ;  /* 0x00008b0000057ab9 */ /* 0x000fe20000000800 */
[CC--:B0-----:R-:W-:Y:S01]  /*7950*/  IADD3 R36, P6, R39.reuse, R59.reuse, RZ ;  /* 0x0000003b27247210 */ /* 0x0c1fe20007fde0ff */
[----:B------:R0:W-:Y:S01]  /*7960*/  @P5 STG.E.U8 desc[UR14][R40.64], R43 ;  /* 0x0000002b28005986 */ /* 0x0001e2000c10110e */
[C---:B------:R-:W-:Y:S02]  /*7970*/  PRMT R47, R34.reuse, 0x7772, RZ ;  /* 0x00007772222f7816 */ /* 0x040fe400000000ff */
[C---:B------:R-:W-:Y:S01]  /*7980*/  LEA.HI.X.SX32 R37, R39.reuse, R60, 0x1, P6 ;  /* 0x0000003c27257211 */ /* 0x040fe200030f0eff */
[----:B------:R-:W-:Y:S01]  /*7990*/  VIADD R39, R39, UR4 ;  /* 0x0000000427277c36 */ /* 0x000fe20008000000 */
[----:B------:R-:W-:Y:S01]  /*79a0*/  PRMT R45, R34, 0x7773, RZ ;  /* 0x00007773222d7816 */ /* 0x000fe200000000ff */
[----:B------:R1:W-:Y:S01]  /*79b0*/  @P2 STG.E.U8 desc[UR14][R32.64], R47 ;  /* 0x0000002f20002986 */ /* 0x0003e2000c10110e */
[----:B------:R-:W-:Y:S01]  /*79c0*/  ISETP.LT.AND P3, PT, R105, UR5, !P0 ;  /* 0x0000000569007c0c */ /* 0x000fe2000c761270 */
[C---:B------:R-:W-:Y:S01]  /*79d0*/  VIADD R34, R39.reuse, UR4 ;  /* 0x0000000427227c36 */ /* 0x040fe20008000000 */
[----:B------:R-:W-:Y:S01]  /*79e0*/  IADD3 R38, P6, R39, R59, RZ ;  /* 0x0000003b27267210 */ /* 0x000fe20007fde0ff */
[----:B------:R-:W-:Y:S01]  /*79f0*/  ULDC UR5, c[0x0][0x22c] ;  /* 0x00008b0000057ab9 */ /* 0x000fe20000000800 */
[----:B------:R2:W-:Y:S01]  /*7a00*/  @P4 STG.E.U8 desc[UR14][R36.64], R45 ;  /* 0x0000002d24004986 */ /* 0x0005e2000c10110e */
[----:B0-----:R-:W-:-:S02]  /*7a10*/  PRMT R41, R35, 0x7773, RZ ;  /* 0x0000777323297816 */ /* 0x001fc400000000ff */
[-C--:B------:R-:W-:Y:S02]  /*7a20*/  LEA.HI.X.SX32 R39, R39, R60.reuse, 0x1, P6 ;  /* 0x0000003c27277211 */ /* 0x080fe400030f0eff */
[----:B------:R-:W-:Y:S01]  /*7a30*/  PRMT R43, R35, 0x7772, RZ ;  /* 0x00007772232b7816 */ /* 0x000fe200000000ff */
[C---:B------:R-:W-:Y:S01]  /*7a40*/  VIADD R35, R34.reuse, UR4 ;  /* 0x0000000422237c36 */ /* 0x040fe20008000000 */
[-C--:B-1----:R-:W-:Y:S02]  /*7a50*/  IADD3 R32, P6, R34, R59.reuse, RZ ;  /* 0x0000003b22207210 */ /* 0x082fe40007fde0ff */
[----:B------:R-:W-:Y:S01]  /*7a60*/  ISETP.LT.AND P5, PT, R102, UR5, !P0 ;  /* 0x0000000566007c0c */ /* 0x000fe2000c7a1270 */
[----:B------:R-:W-:Y:S01]  /*7a70*/  ULDC UR5, c[0x0][0x22c] ;  /* 0x00008b0000057ab9 */ /* 0x000fe20000000800 */
[-C--:B------:R-:W-:Y:S01]  /*7a80*/  LEA.HI.X.SX32 R33, R34, R60.reuse, 0x1, P6 ;  /* 0x0000003c22217211 */ /* 0x080fe200030f0eff */
[C---:B--2---:R-:W-:Y:S01]  /*7a90*/  VIADD R37, R35.reuse, UR4 ;  /* 0x0000000423257c36 */ /* 0x044fe20008000000 */
[-C--:B------:R-:W-:Y:S01]  /*7aa0*/  IADD3 R34, P6, R35, R59.reuse, RZ ;  /* 0x0000003b23227210 */ /* 0x080fe20007fde0ff */
[----:B------:R0:W-:Y:S01]  /*7ab0*/  @P3 STG.E.U8 desc[UR14][R38.64], R43 ;  /* 0x0000002b26003986 */ /* 0x0001e2000c10110e */
[----:B------:R-:W-:Y:S01]  /*7ac0*/  ISETP.LT.AND P2, PT, R103, UR5, !P0 ;  /* 0x0000000567007c0c */ /* 0x000fe2000c741270 */
[----:B------:R-:W-:Y:S01]  /*7ad0*/  VIADD R40, R37, UR4 ;  /* 0x0000000425287c36 */ /* 0x000fe20008000000 */
[----:B------:R-:W-:Y:S01]  /*7ae0*/  LEA.HI.X.SX32 R35, R35, R60, 0x1, P6 ;  /* 0x0000003c23237211 */ /* 0x000fe200030f0eff */
[----:B------:R-:W-:Y:S01]  /*7af0*/  ULDC UR5, c[0x0][0x22c] ;  /* 0x00008b0000057ab9 */ /* 0x000fe20000000800 */
[----:B------:R-:W-:-:S02]  /*7b00*/  IADD3 R36, P6, R37, R59, RZ ;  /* 0x0000003b25247210 */ /* 0x000fc40007fde0ff */
[----:B------:R-:W-:Y:S01]  /*7b10*/  ISETP.LT.AND P4, PT, R98, UR5, !P0 ;  /* 0x0000000562007c0c */ /* 0x000fe2000c781270 */
[----:B------:R1:W-:Y:S01]  /*7b20*/  @P5 STG.E.U8 desc[UR14][R32.64], R41 ;  /* 0x0000002920005986 */ /* 0x0003e2000c10110e */
[----:B------:R-:W-:Y:S01]  /*7b30*/  LEA.HI.X.SX32 R37, R37, R60, 0x1, P6 ;  /* 0x0000003c25257211 */ /* 0x000fe200030f0eff */
[----:B------:R-:W-:Y:S01]  /*7b40*/  ULDC UR5, c[0x0][0x22c] ;  /* 0x00008b0000057ab9 */ /* 0x000fe20000000800 */
[C---:B------:R-:W-:Y:S02]  /*7b50*/  PRMT R45, R28.reuse, 0x7770, RZ ;  /* 0x000077701c2d7816 */ /* 0x040fe400000000ff */
[----:B------:R-:W-:Y:S01]  /*7b60*/  ISETP.LT.AND P3, PT, R101, UR5, !P0 ;  /* 0x0000000565007c0c */ /* 0x000fe2000c761270 */
[----:B------:R-:W-:Y:S01]  /*7b70*/  ULDC UR5, c[0x0][0x22c] ;  /* 0x00008b0000057ab9 */ /* 0x000fe20000000800 */
[----:B0-----:R-:W-:Y:S01]  /*7b80*/  PRMT R43, R28, 0x7771, RZ ;  /* 0x000077711c2b7816 */ /* 0x001fe200000000ff */
[----:B------:R0:W-:Y:S01]  /*7b90*/  @P2 STG.E.U8 desc[UR14][R34.64], R45 ;  /* 0x0000002d22002986 */ /* 0x0001e2000c10110e */
[----:B------:R-:W-:Y:S01]  /*7ba0*/  ISETP.LT.AND P5, PT, R100, UR5, !P0 ;  /* 0x0000000564007c0c */ /* 0x000fe2000c7a1270 */
[----:B------:R-:W-:Y:S01]  /*7bb0*/  ULDC UR5, c[0x0][0x22c] ;  /* 0x00008b0000057ab9 */ /* 0x000fe20000000800 */
[----:B-1----:R-:W-:Y:S01]  /*7bc0*/  IADD3 R32, P6, R40, R59, RZ ;  /* 0x0000003b28207210 */ /* 0x002fe20007fde0ff */
[----:B------:R1:W-:Y:S01]  /*7bd0*/  @P4 STG.E.U8 desc[UR14][R36.64], R43 ;  /* 0x0000002b24004986 */ /* 0x0003e2000c10110e */
[----:B------:R-:W-:-:S02]  /*7be0*/  PRMT R41, R29, 0x7770, RZ ;  /* 0x000077701d297816 */ /* 0x000fc400000000ff */
[CC--:B------:R-:W-:Y:S01]  /*7bf0*/  LEA.HI.X.SX32 R33, R40.reuse, R60.reuse, 0x1, P6 ;  /* 0x0000003c28217211 */ /* 0x0c0fe200030f0eff */
[----:B------:R-:W-:Y:S01]  /*7c00*/  VIADD R40, R40, UR4 ;  /* 0x0000000428287c36 */ /* 0x000fe20008000000 */
[----:B------:R-:W-:Y:S01]  /*7c10*/  ISETP.LT.AND P2, PT, R99, UR5, !P0 ;  /* 0x0000000563007c0c */ /* 0x000fe2000c741270 */
[----:B------:R-:W-:Y:S01]  /*7c20*/  ULDC UR5, c[0x0][0x22c] ;  /* 0x00008b0000057ab9 */ /* 0x000fe20000000800 */
[----:B0-----:R-:W-:Y:S01]  /*7c30*/  PRMT R45, R29, 0x7771, RZ ;  /* 0x000077711d2d7816 */ /* 0x001fe200000000ff */
[C---:B------:R-:W-:Y:S01]  /*7c40*/  VIADD R39, R40.reuse, UR4 ;  /* 0x0000000428277c36 */ /* 0x040fe20008000000 */
[CC--:B------:R-:W-:Y:S01]  /*7c50*/  IADD3 R34, P6, R40.reuse, R59.reuse, RZ ;  /* 0x0000003b28227210 */ /* 0x0c0fe20007fde0ff */
[----:B------:R0:W-:Y:S01]  /*7c60*/  @P3 STG.E.U8 desc[UR14][R32.64], R41 ;  /* 0x0000002920003986 */ /* 0x0001e2000c10110e */
[----:B------:R-:W-:Y:S01]  /*7c70*/  ISETP.LT.AND P4, PT, R97, UR5, !P0 ;  /* 0x0000000561007c0c */ /* 0x000fe2000c781270 */
[C---:B-1----:R-:W-:Y:S01]  /*7c80*/  VIADD R36, R39.reuse, UR4 ;  /* 0x0000000427247c36 */ /* 0x042fe20008000000 */
        /* <DEDUP_REMOVED lines=9> */
[-C--:B0-----:R-:W-:Y:S01]  /*7d20*/  IADD3 R32, P6, R36, R59.reuse, RZ ;  /* 0x0000003b24207210 */ /* 0x081fe20007fde0ff */
[----:B------:R0:W-:Y:S01]  /*7d30*/  @P2 STG.E.U8 desc[UR14][R38.64], R43 ;  /* 0x0000002b26002986 */ /* 0x0001e2000c10110e */
[----:B------:R-:W-:Y:S02]  /*7d40*/  PRMT R41, R30, 0x7771, RZ ;  /* 0x000077711e297816 */ /* 0x000fe400000000ff */
[-C--:B------:R-:W-:Y:S02]  /*7d50*/  LEA.HI.X.SX32 R33, R36, R60.reuse, 0x1, P6 ;  /* 0x0000003c24217211 */ /* 0x080fe400030f0eff */
[CC--:B------:R-:W-:Y:S01]  /*7d60*/  IADD3 R36, P6, R37.reuse, R59.reuse, RZ ;  /* 0x0000003b25247210 */ /* 0x0c0fe20007fde0ff */
[C---:B-1----:R-:W-:Y:S01]  /*7d70*/  VIADD R35, R37.reuse, UR4 ;  /* 0x0000000425237c36 */ /* 0x042fe20008000000 */
[----:B------:R-:W-:Y:S01]  /*7d80*/  ISETP.LT.AND P5, PT, R92, UR5, !P0 ;  /* 0x000000055c007c0c */ /* 0x000fe2000c7a1270 */
[----:B------:R-:W-:Y:S01]  /*7d90*/  ULDC UR5, c[0x0][0x22c] ;  /* 0x00008b0000057ab9 */ /* 0x000fe20000000800 */
[-C--:B------:R-:W-:Y:S01]  /*7da0*/  LEA.HI.X.SX32 R37, R37, R60.reuse, 0x1, P6 ;  /* 0x0000003c25257211 */ /* 0x080fe200030f0eff */
[----:B------:R1:W-:Y:S01]  /*7db0*/  @P4 STG.E.U8 desc[UR14][R32.64], R41 ;  /* 0x0000002920004986 */ /* 0x0003e2000c10110e */
[C---:B------:R-:W-:Y:S01]  /*7dc0*/  IADD3 R34, P6, R35.reuse, R59, RZ ;  /* 0x0000003b23227210 */ /* 0x040fe20007fde0ff */
[C---:B0-----:R-:W-:Y:S01]  /*7dd0*/  VIADD R38, R35.reuse, UR4 ;  /* 0x0000000423267c36 */ /* 0x041fe20008000000 */
[----:B------:R-:W-:Y:S01]  /*7de0*/  ISETP.LT.AND P2, PT, R96, UR5, !P0 ;  /* 0x0000000560007c0c */ /* 0x000fe2000c741270 */
[----:B------:R-:W-:Y:S01]  /*7df0*/  ULDC UR5, c[0x0][0x22c] ;  /* 0x00008b0000057ab9 */ /* 0x000fe20000000800 */
[----:B------:R-:W-:-:S02]  /*7e00*/  LEA.HI.X.SX32 R35, R35, R60, 0x1, P6 ;  /* 0x0000003c23237211 */ /* 0x000fc400030f0eff */
[----:B------:R-:W-:Y:S02]  /*7e10*/  PRMT R39, R31, 0x7770, RZ ;  /* 0x000077701f277816 */ /* 0x000fe400000000ff */
[----:B------:R-:W-:Y:S01]  /*7e20*/  ISETP.LT.AND P4, PT, R95, UR5, !P0 ;  /* 0x000000055f007c0c */ /* 0x000fe2000c781270 */
[----:B------:R-:W-:Y:S01]  /*7e30*/  ULDC UR5, c[0x0][0x22c] ;  /* 0x00008b0000057ab9 */ /* 0x000fe20000000800 */
[----:B------:R-:W-:Y:S01]  /*7e40*/  PRMT R43, R31, 0x7771, RZ ;  /* 0x000077711f2b7816 */ /* 0x000fe200000000ff */
[----:B------:R0:W-:Y:S01]  /*7e50*/  @P3 STG.E.U8 desc[UR14][R36.64], R39 ;  /* 0x0000002724003986 */ /* 0x0001e2000c10110e */
[CC--:B-1----:R-:W-:Y:S02]  /*7e60*/  IADD3 R32, P6, R38.reuse, R59.reuse, RZ ;  /* 0x0000003b26207210 */ /* 0x0c2fe40007fde0ff */
[----:B------:R-:W-:Y:S01]  /*7e70*/  ISETP.LT.AND P3, PT, R93, UR5, !P0 ;  /* 0x000000055d007c0c */ /* 0x000fe2000c761270 */
[----:B------:R-:W-:Y:S01]  /*7e80*/  ULDC UR5, c[0x0][0x22c] ;  /* 0x00008b0000057ab9 */ /* 0x000fe20000000800 */
[CC--:B------:R-:W-:Y:S01]  /*7e90*/  LEA.HI.X.SX32 R33, R38.reuse, R60.reuse, 0x1, P6 ;  /* 0x0000003c26217211 */ /* 0x0c0fe200030f0eff */
[----:B------:R-:W-:Y:S01]  /*7ea0*/  VIADD R38, R38, UR4 ;  /* 0x0000000426267c36 */ /* 0x000fe20008000000 */
[----:B------:R-:W-:Y:S01]  /*7eb0*/  PRMT R41, R28, 0x7772, RZ ;  /* 0x000077721c297816 */ /* 0x000fe200000000ff */
[----:B------:R1:W-:Y:S01]  /*7ec0*/  @P5 STG.E.U8 desc[UR14][R34.64], R43 ;  /* 0x0000002b22005986 */ /* 0x0003e2000c10110e */
[----:B------:R-:W-:Y:S01]  /*7ed0*/  ISETP.LT.AND P5, PT, R90, UR5, !P0 ;  /* 0x000000055a007c0c */ /* 0x000fe2000c7a1270 */
[----:B------:R-:W-:Y:S01]  /*7ee0*/  ULDC UR5, c[0x0][0x22c] ;  /* 0x00008b0000057ab9 */ /* 0x000fe20000000800 */
[CC--:B0-----:R-:W-:Y:S01]  /*7ef0*/  IADD3 R36, P6, R38.reuse, R59.reuse, RZ ;  /* 0x0000003b26247210 */ /* 0x0c1fe20007fde0ff */
[C---:B------:R-:W-:Y:S01]  /*7f00*/  VIADD R39, R38.reuse, UR4 ;  /* 0x0000000426277c36 */ /* 0x040fe20008000000 */
[----:B------:R0:W-:Y:S01]  /*7f10*/  @P2 STG.E.U8 desc[UR14][R32.64], R41 ;  /* 0x0000002920002986 */ /* 0x0001e2000c10110e */
[----:B------:R-:W-:Y:S01]  /*7f20*/  ISETP.LT.AND P2, PT, R23, UR5, !P0 ;  /* 0x0000000517007c0c */ /* 0x000fe2000c741270 */
[----:B------:R-:W-:Y:S01]  /*7f30*/  ULDC UR5, c[0x0][0x22c] ;  /* 0x00008b0000057ab9 */ /* 0x000fe20000000800 */
[----:B------:R-:W-:Y:S01]  /*7f40*/  LEA.HI.X.SX32 R37, R38, R60, 0x1, P6 ;  /* 0x0000003c26257211 */ /* 0x000fe200030f0eff */
[C---:B------:R-:W-:Y:S01]  /*7f50*/  VIADD R23, R39.reuse, UR4 ;  /* 0x0000000427177c36 */ /* 0x040fe20008000000 */
[----:B------:R-:W-:-:S02]  /*7f60*/  IADD3 R38, P6, R39, R59, RZ ;  /* 0x0000003b27267210 */ /* 0x000fc40007fde0ff */
[----:B-1----:R-:W-:Y:S01]  /*7f70*/  PRMT R43, R28, 0x7773, RZ ;  /* 0x000077731c2b7816 */ /* 0x002fe200000000ff */
[----:B------:R-:W-:Y:S01]  /*7f80*/  VIADD R34, R23, UR4 ;  /* 0x0000000417227c36 */ /* 0x000fe20008000000 */
[-C--:B------:R-:W-:Y:S02]  /*7f90*/  LEA.HI.X.SX32 R39, R39, R60.reuse, 0x1, P6 ;  /* 0x0000003c27277211 */ /* 0x080fe400030f0eff */
[----:B------:R-:W-:Y:S01]  /*7fa0*/  PRMT R35, R29, 0x7772, RZ ;  /* 0x000077721d237816 */ /* 0x000fe200000000ff */
[----:B------:R1:W-:Y:S01]  /*7fb0*/  @P4 STG.E.U8 desc[UR14][R36.64], R43 ;  /* 0x0000002b24004986 */ /* 0x0003e2000c10110e */
[-C--:B0-----:R-:W-:Y:S02]  /*7fc0*/  IADD3 R32, P6, R23, R59.reuse, RZ ;  /* 0x0000003b17207210 */ /* 0x081fe40007fde0ff */
[----:B------:R-:W-:Y:S01]  /*7fd0*/  PRMT R41, R29, 0x7773, RZ ;  /* 0x000077731d297816 */ /* 0x000fe200000000ff */
[----:B------:R0:W-:Y:S01]  /*7fe0*/  @P3 STG.E.U8 desc[UR14][R38.64], R35 ;  /* 0x0000002326003986 */ /* 0x0001e2000c10110e */
[----:B------:R-:W-:Y:S01]  /*7ff0*/  LEA.HI.X.SX32 R33, R23, R60, 0x1, P6 ;  /* 0x0000003c17217211 */ /* 0x000fe200030f0eff */
[C---:B------:R-:W-:Y:S01]  /*8000*/  VIADD R23, R34.reuse, UR4 ;  /* 0x0000000422177c36 */ /* 0x040fe20008000000 */
[----:B------:R-:W-:-:S02]  /*8010*/  IADD3 R28, P6, R34, R59, RZ ;  /* 0x0000003b221c7210 */ /* 0x000fc40007fde0ff */
[----:B------:R-:W-:Y:S01]  /*8020*/  ISETP.LT.AND P4, PT, R91, UR5, !P0 ;  /* 0x000000055b007c0c */ /* 0x000fe2000c781270 */
[----:B------:R-:W-:Y:S01]  /*8030*/  ULDC UR5, c[0x0][0x22c] ;  /* 0x00008b0000057ab9 */ /* 0x000fe20000000800 */
[-C--:B------:R-:W-:Y:S01]  /*8040*/  LEA.HI.X.SX32 R29, R34, R60.reuse, 0x1, P6 ;  /* 0x0000003c221d7211 */ /* 0x080fe200030f0eff */
[C---:B-1----:R-:W-:Y:S01]  /*8050*/  VIADD R36, R23.reuse, UR4 ;  /* 0x0000000417247c36 */ /* 0x042fe20008000000 */
[----:B------:R-:W-:Y:S01]  /*8060*/  IADD3 R34, P6, R23, R59, RZ ;  /* 0x0000003b17227210 */ /* 0x000fe20007fde0ff */
[----:B------:R1:W-:Y:S01]  /*8070*/  @P5 STG.E.U8 desc[UR14][R32.64], R41 ;  /* 0x0000002920005986 */ /* 0x0003e2000c10110e */
[----:B------:R-:W-:Y:S01]  /*8080*/  ISETP.LT.AND P3, PT, R89, UR5, !P0 ;  /* 0x0000000559007c0c */ /* 0x000fe2000c761270 */
[----:B------:R-:W-:Y:S01]  /*8090*/  ULDC UR5, c[0x0][0x22c] ;  /* 0x00008b0000057ab9 */ /* 0x000fe20000000800 */
[----:B0-----:R-:W-:Y:S02]  /*80a0*/  LEA.HI.X.SX32 R35, R23, R60, 0x1, P6 ;  /* 0x0000003c17237211 */ /* 0x001fe400030f0eff */
[----:B------:R-:W-:-:S02]  /*80b0*/  PRMT R37, R30, 0x7772, RZ ;  /* 0x000077721e257816 */ /* 0x000fc400000000ff */
[----:B------:R-:W-:Y:S01]  /*80c0*/  ISETP.LT.AND P5, PT, R88, UR5, !P0 ;  /* 0x0000000558007c0c */ /* 0x000fe2000c7a1270 */
[----:B------:R-:W-:Y:S01]  /*80d0*/  ULDC UR5, c[0x0][0x22c] ;  /* 0x00008b0000057ab9 */ /* 0x000fe20000000800 */
[----:B------:R-:W-:Y:S01]  /*80e0*/  PRMT R39, R31, 0x7772, RZ ;  /* 0x000077721f277816 */ /* 0x000fe200000000ff */
[----:B------:R0:W-:Y:S01]  /*80f0*/  @P2 STG.E.U8 desc[UR14][R28.64], R37 ;  /* 0x000000251c002986 */ /* 0x0001e2000c10110e */
[----:B------:R-:W-:Y:S01]  /*8100*/  ISETP.LT.AND P2, PT, R21, UR5, !P0 ;  /* 0x0000000515007c0c */ /* 0x000fe2000c741270 */
[----:B------:R-:W-:Y:S01]  /*8110*/  ULDC UR5, c[0x0][0x22c] ;  /* 0x00008b0000057ab9 */ /* 0x000fe20000000800 */
[----:B-1----:R-:W-:Y:S02]  /*8120*/  IADD3 R32, P6, R36, R59, RZ ;  /* 0x0000003b24207210 */ /* 0x002fe40007fde0ff */
[----:B------:R-:W-:Y:S02]  /*8130*/  PRMT R41, R30, 0x7773, RZ ;  /* 0x000077731e297816 */ /* 0x000fe400000000ff */
[C---:B------:R-:W-:Y:S01]  /*8140*/  LEA.HI.X.SX32 R33, R36.reuse, R60, 0x1, P6 ;  /* 0x0000003c24217211 */ /* 0x040fe200030f0eff */
[----:B------:R-:W-:-:S02]  /*8150*/  VIADD R36, R36, UR4 ;  /* 0x0000000424247c36 */ /* 0x000fc40008000000 */
[----:B------:R3:W-:Y:S01]  /*8160*/  @P4 STG.E.U8 desc[UR14][R34.64], R41 ;  /* 0x0000002922004986 */ /* 0x0007e2000c10110e */
[----:B------:R-:W-:Y:S01]  /*8170*/  ISETP.LT.AND P4, PT, R22, UR5, !P0 ;  /* 0x0000000516007c0c */ /* 0x000fe2000c781270 */
[C---:B------:R-:W-:Y:S01]  /*8180*/  VIADD R21, R36.reuse, UR4 ;  /* 0x0000000424157c36 */ /* 0x040fe20008000000 */
[CC--:B------:R-:W-:Y:S01]  /*8190*/  IADD3 R22, P6, R36.reuse, R59.reuse, RZ ;  /* 0x0000003b24167210 */ /* 0x0c0fe20007fde0ff */
[----:B------:R-:W-:Y:S01]  /*81a0*/  ULDC UR5, c[0x0][0x22c] ;  /* 0x00008b0000057ab9 */ /* 0x000fe20000000800 */
[----:B------:R1:W-:Y:S01]  /*81b0*/  @P3 STG.E.U8 desc[UR14][R32.64], R39 ;  /* 0x0000002720003986 */ /* 0x0003e2000c10110e */
[----:B0-----:R-:W-:Y:S02]  /*81c0*/  PRMT R37, R31, 0x7773, RZ ;  /* 0x000077731f257816 */ /* 0x001fe400000000ff */
[-C--:B------:R-:W-:Y:S02]  /*81d0*/  LEA.HI.X.SX32 R23, R36, R60.reuse, 0x1, P6 ;  /* 0x0000003c24177211 */ /* 0x080fe400030f0eff */
[----:B------:R-:W-:Y:S01]  /*81e0*/  ISETP.LT.AND P3, PT, R17, UR5, !P0 ;  /* 0x0000000511007c0c */ /* 0x000fe2000c761270 */
[C---:B------:R-:W-:Y:S01]  /*81f0*/  VIADD R17, R21.reuse, UR4 ;  /* 0x0000000415117c36 */ /* 0x040fe20008000000 */
[-C--:B------:R-:W-:Y:S01]  /*8200*/  IADD3 R28, P6, R21, R59.reuse, RZ ;  /* 0x0000003b151c7210 */ /* 0x080fe20007fde0ff */
[----:B------:R-:W-:Y:S01]  /*8210*/  ULDC UR5, c[0x0][0x22c] ;  /* 0x00008b0000057ab9 */ /* 0x000fe20000000800 */
[----:B------:R0:W-:Y:S01]  /*8220*/  @P5 STG.E.U8 desc[UR14][R22.64], R37 ;  /* 0x0000002516005986 */ /* 0x0001e2000c10110e */
[----:B------:R-:W-:Y:S01]  /*8230*/  ISETP.LT.AND P5, PT, R20, UR5, !P0 ;  /* 0x0000000514007c0c */ /* 0x000fe2000c7a1270 */
[----:B------:R-:W-:Y:S01]  /*8240*/  VIADD R31, R17, UR4 ;  /* 0x00000004111f7c36 */ /* 0x000fe20008000000 */
[----:B------:R-:W-:Y:S01]  /*8250*/  LEA.HI.X.SX32 R29, R21, R60, 0x1, P6 ;  /* 0x0000003c151d7211 */ /* 0x000fe200030f0eff */
[----:B------:R-:W-:Y:S01]  /*8260*/  ULDC UR5, c[0x0][0x22c] ;  /* 0x00008b0000057ab9 */ /* 0x000fe20000000800 */
[----:B------:R-:W-:-:S02]  /*8270*/  IADD3 R20, P6, R17, R59, RZ ;  /* 0x0000003b11147210 */ /* 0x000fc40007fde0ff */
[C---:B---3--:R-:W-:Y:S02]  /*8280*/  PRMT R35, R24.reuse, 0x7770, RZ ;  /* 0x0000777018237816 */ /* 0x048fe400000000ff */
[-C--:B------:R-:W-:Y:S01]  /*8290*/  LEA.HI.X.SX32 R21, R17, R60.reuse, 0x1, P6 ;  /* 0x0000003c11157211 */ /* 0x080fe200030f0eff */
[C---:B------:R-:W-:Y:S01]  /*82a0*/  VIADD R17, R31.reuse, UR4 ;  /* 0x000000041f117c36 */ /* 0x040fe20008000000 */
[----:B-1----:R-:W-:Y:S01]  /*82b0*/  PRMT R33, R24, 0x7771, RZ ;  /* 0x0000777118217816 */ /* 0x002fe200000000ff */
[----:B------:R1:W-:Y:S01]  /*82c0*/  @P2 STG.E.U8 desc[UR14][R28.64], R35 ;  /* 0x000000231c002986 */ /* 0x0003e2000c10110e */
[----:B------:R-:W-:Y:S01]  /*82d0*/  IADD3 R30, P6, R31, R59, RZ ;  /* 0x0000003b1f1e7210 */ /* 0x000fe20007fde0ff */
[----:B0-----:R-:W-:Y:S01]  /*82e0*/  VIADD R22, R17, UR4 ;  /* 0x0000000411167c36 */ /* 0x001fe20008000000 */
[----:B------:R-:W-:Y:S01]  /*82f0*/  ISETP.LT.AND P2, PT, R19, UR5, !P0 ;  /* 0x0000000513007c0c */ /* 0x000fe2000c741270 */
[----:B------:R-:W-:Y:S01]  /*8300*/  ULDC UR5, c[0x0][0x22c] ;  /* 0x00008b0000057ab9 */ /* 0x000fe20000000800 */
[----:B------:R0:W-:Y:S01]  /*8310*/  @P4 STG.E.U8 desc[UR14][R20.64], R33 ;  /* 0x0000002114004986 */ /* 0x0001e2000c10110e */
[----:B------:R-:W-:-:S02]  /*8320*/  LEA.HI.X.SX32 R31, R31, R60, 0x1, P6 ;  /* 0x0000003c1f1f7211 */ /* 0x000fc400030f0eff */
[----:B------:R-:W-:Y:S02]  /*8330*/  PRMT R23, R25, 0x7770, RZ ;  /* 0x0000777019177816 */ /* 0x000fe400000000ff */
[----:B------:R-:W-:Y:S01]  /*8340*/  ISETP.LT.AND P4, PT, R18, UR5, !P0 ;  /* 0x0000000512007c0c */ /* 0x000fe2000c781270 */
[----:B------:R-:W-:Y:S01]  /*8350*/  ULDC UR5, c[0x0][0x22c] ;  /* 0x00008b0000057ab9 */ /* 0x000fe20000000800 */
[CC--:B------:R-:W-:Y:S01]  /*8360*/  IADD3 R18, P6, R17.reuse, R59.reuse, RZ ;  /* 0x0000003b11127210 */ /* 0x0c0fe20007fde0ff */
[----:B------:R2:W-:Y:S01]  /*8370*/  @P3 STG.E.U8 desc[UR14][R30.64], R23 ;  /* 0x000000171e003986 */ /* 0x0005e2000c10110e */
[----:B------:R-:W-:Y:S01]  /*8380*/  ISETP.LT.AND P3, PT, R16, UR5, !P0 ;  /* 0x0000000510007c0c */ /* 0x000fe2000c761270 */
[----:B------:R-:W-:Y:S01]  /*8390*/  ULDC UR5, c[0x0][0x22c] ;  /* 0x00008b0000057ab9 */ /* 0x000fe20000000800 */
[----:B------:R-:W-:Y:S02]  /*83a0*/  LEA.HI.X.SX32 R19, R17, R60, 0x1, P6 ;  /* 0x0000003c11137211 */ /* 0x000fe400030f0eff */
[----:B------:R-:W-:-:S02]  /*83b0*/  IADD3 R16, P6, R22, R59, RZ ;  /* 0x0000003b16107210 */ /* 0x000fc40007fde0ff */
[----:B-1----:R-:W-:Y:S02]  /*83c0*/  PRMT R29, R25, 0x7771, RZ ;  /* 0x00007771191d7816 */ /* 0x002fe400000000ff */
[CC--:B------:R-:W-:Y:S01]  /*83d0*/  LEA.HI.X.SX32 R17, R22.reuse, R60.reuse, 0x1, P6 ;  /* 0x0000003c16117211 */ /* 0x0c0fe200030f0eff */
[----:B------:R-:W-:Y:S01]  /*83e0*/  VIADD R22, R22, UR4 ;  /* 0x0000000416167c36 */ /* 0x000fe20008000000 */
[----:B0-----:R-:W-:Y:S01]  /*83f0*/  PRMT R33, R26, 0x7770, RZ ;  /* 0x000077701a217816 */ /* 0x001fe200000000ff */
[----:B------:R0:W-:Y:S01]  /*8400*/  @P5 STG.E.U8 desc[UR14][R18.64], R29 ;  /* 0x0000001d12005986 */ /* 0x0001e2000c10110e */
[----:B------:R-:W-:Y:S01]  /*8410*/  ISETP.LT.AND P5, PT, R15, UR5, !P0 ;  /* 0x000000050f007c0c */ /* 0x000fe2000c7a1270 */
[C---:B------:R-:W-:Y:S01]  /*8420*/  VIADD R15, R22.reuse, UR4 ;  /* 0x00000004160f7c36 */ /* 0x040fe20008000000 */
[-C--:B------:R-:W-:Y:S01]  /*8430*/  IADD3 R20, P6, R22, R59.reuse, RZ ;  /* 0x0000003b16147210 */ /* 0x080fe20007fde0ff */
[----:B------:R-:W-:Y:S01]  /*8440*/  ULDC UR5, c[0x0][0x22c] ;  /* 0x00008b0000057ab9 */ /* 0x000fe20000000800 */
[----:B------:R1:W-:Y:S01]  /*8450*/  @P2 STG.E.U8 desc[UR14][R16.64], R33 ;  /* 0x0000002110002986 */ /* 0x0003e2000c10110e */
[----:B------:R-:W-:Y:S01]  /*8460*/  ISETP.LT.AND P2, PT, R12, UR5, !P0 ;  /* 0x000000050c007c0c */ /* 0x000fe2000c741270 */
[C---:B------:R-:W-:Y:S01]  /*8470*/  VIADD R12, R15.reuse, UR4 ;  /* 0x000000040f0c7c36 */ /* 0x040fe20008000000 */
[----:B------:R-:W-:Y:S01]  /*8480*/  LEA.HI.X.SX32 R21, R22, R60, 0x1, P6 ;  /* 0x0000003c16157211 */ /* 0x000fe200030f0eff */
[----:B------:R-:W-:Y:S01]  /*8490*/  ULDC UR5, c[0x0][0x22c] ;  /* 0x00008b0000057ab9 */ /* 0x000fe20000000800 */
[----:B------:R-:W-:-:S02]  /*84a0*/  IADD3 R22, P6, R15, R59, RZ ;  /* 0x0000003b0f167210 */ /* 0x000fc40007fde0ff */
[----:B--2---:R-:W-:Y:S02]  /*84b0*/  PRMT R31, R26, 0x7771, RZ ;  /* 0x000077711a1f7816 */ /* 0x004fe400000000ff */
[-C--:B------:R-:W-:Y:S02]  /*84c0*/  LEA.HI.X.SX32 R23, R15, R60.reuse, 0x1, P6 ;  /* 0x0000003c0f177211 */ /* 0x080fe400030f0eff */
[----:B0-----:R-:W-:Y:S01]  /*84d0*/  PRMT R29, R27, 0x7770, RZ ;  /* 0x000077701b1d7816 */ /* 0x001fe200000000ff */
[----:B------:R-:W-:Y:S01]  /*84e0*/  @P4 STG.E.U8 desc[UR14][R20.64], R31 ;  /* 0x0000001f14004986 */ /* 0x000fe2000c10110e */
[CC--:B-1----:R-:W-:Y:S02]  /*84f0*/  IADD3 R16, P6, R12.reuse, R59.reuse, RZ ;  /* 0x0000003b0c107210 */ /* 0x0c2fe40007fde0ff */
[----:B------:R-:W-:Y:S01]  /*8500*/  ISETP.LT.AND P4, PT, R9, UR5, !P0 ;  /* 0x0000000509007c0c */ /* 0x000fe2000c781270 */
[C---:B------:R-:W-:Y:S01]  /*8510*/  VIADD R9, R12.reuse, UR4 ;  /* 0x000000040c097c36 */ /* 0x040fe20008000000 */
[-C--:B------:R-:W-:Y:S01]  /*8520*/  LEA.HI.X.SX32 R17, R12, R60.reuse, 0x1, P6 ;  /* 0x0000003c0c117211 */ /* 0x080fe200030f0eff */
[----:B------:R-:W-:Y:S01]  /*8530*/  ULDC UR5, c[0x0][0x22c] ;  /* 0x00008b0000057ab9 */ /* 0x000fe20000000800 */
[----:B------:R-:W-:Y:S01]  /*8540*/  PRMT R19, R27, 0x7771, RZ ;  /* 0x000077711b137816 */ /* 0x000fe200000000ff */
[----:B------:R0:W-:Y:S01]  /*8550*/  @P3 STG.E.U8 desc[UR14][R22.64], R29 ;  /* 0x0000001d16003986 */ /* 0x0001e2000c10110e */
[----:B------:R-:W-:Y:S01]  /*8560*/  ISETP.LT.AND P3, PT, R14, UR5, !P0 ;  /* 0x000000050e007c0c */ /* 0x000fe2000c761270 */
[C---:B------:R-:W-:Y:S01]  /*8570*/  VIADD R15, R9.reuse, UR4 ;  /* 0x00000004090f7c36 */ /* 0x040fe20008000000 */
[-C--:B------:R-:W-:Y:S01]  /*8580*/  IADD3 R12, P6, R9, R59.reuse, RZ ;  /* 0x0000003b090c7210 */ /* 0x080fe20007fde0ff */
[----:B------:R-:W-:Y:S01]  /*8590*/  ULDC UR5, c[0x0][0x22c] ;  /* 0x00008b0000057ab9 */ /* 0x000fe20000000800 */
[----:B------:R1:W-:Y:S01]  /*85a0*/  @P5 STG.E.U8 desc[UR14][R16.64], R19 ;  /* 0x0000001310005986 */ /* 0x0003e2000c10110e */
[----:B------:R-:W-:Y:S01]  /*85b0*/  ISETP.LT.AND P5, PT, R13, UR5, !P0 ;  /* 0x000000050d007c0c */ /* 0x000fe2000c7a1270 */
[----:B------:R-:W-:Y:S01]  /*85c0*/  ULDC UR5, c[0x0][0x22c] ;  /* 0x00008b0000057ab9 */ /* 0x000fe20000000800 */
[----:B------:R-:W-:Y:S01]  /*85d0*/  LEA.HI.X.SX32 R13, R9, R60, 0x1, P6 ;  /* 0x0000003c090d7211 */ /* 0x000fe200030f0eff */
[C---:B------:R-:W-:Y:S01]  /*85e0*/  VIADD R9, R15.reuse, UR4 ;  /* 0x000000040f097c36 */ /* 0x040fe20008000000 */
[----:B------:R-:W-:-:S02]  /*85f0*/  IADD3 R14, P6, R15, R59, RZ ;  /* 0x0000003b0f0e7210 */ /* 0x000fc40007fde0ff */
[C---:B0-----:R-:W-:Y:S02]  /*8600*/  PRMT R23, R24.reuse, 0x7772, RZ ;  /* 0x0000777218177816 */ /* 0x041fe400000000ff */
[-C--:B------:R-:W-:Y:S02]  /*8610*/  LEA.HI.X.SX32 R15, R15, R60.reuse, 0x1, P6 ;  /* 0x0000003c0f0f7211 */ /* 0x080fe400030f0eff */
[----:B------:R-:W-:Y:S01]  /*8620*/  PRMT R21, R25, 0x7772, RZ ;  /* 0x0000777219157816 */ /* 0x000fe200000000ff */
[----:B------:R0:W-:Y:S01]  /*8630*/  @P2 STG.E.U8 desc[UR14][R12.64], R23 ;  /* 0x000000170c002986 */ /* 0x0001e2000c10110e */
[CC--:B-1----:R-:W-:Y:S02]  /*8640*/  IADD3 R16, P6, R9.reuse, R59.reuse, RZ ;  /* 0x0000003b09107210 */ /* 0x0c2fe40007fde0ff */
[----:B------:R-:W-:Y:S02]  /*8650*/  PRMT R19, R24, 0x7773, RZ ;  /* 0x0000777318137816 */ /* 0x000fe400000000ff */
[CC--:B------:R-:W-:Y:S01]  /*8660*/  LEA.HI.X.SX32 R17, R9.reuse, R60.reuse, 0x1, P6 ;  /* 0x0000003c09117211 */ /* 0x0c0fe200030f0eff */
[----:B------:R-:W-:Y:S01]  /*8670*/  VIADD R9, R9, UR4 ;  /* 0x0000000409097c36 */ /* 0x000fe20008000000 */
[----:B------:R-:W-:Y:S01]  /*8680*/  ISETP.LT.AND P2, PT, R10, UR5, !P0 ;  /* 0x000000050a007c0c */ /* 0x000fe2000c741270 */
[----:B------:R-:W-:Y:S01]  /*8690*/  ULDC UR5, c[0x0][0x22c] ;  /* 0x00008b0000057ab9 */ /* 0x000fe20000000800 */
[----:B------:R1:W-:Y:S01]  /*86a0*/  @P4 STG.E.U8 desc[UR14][R14.64], R19 ;  /* 0x000000130e004986 */ /* 0x0003e2000c10110e */
[----:B------:R-:W-:Y:S01]  /*86b0*/  ISETP.LT.AND P4, PT, R11, UR5, !P0 ;  /* 0x000000050b007c0c */ /* 0x000fe2000c781270 */
[----:B------:R-:W-:Y:S01]  /*86c0*/  ULDC UR5, c[0x0][0x22c] ;  /* 0x00008b0000057ab9 */ /* 0x000fe20000000800 */
[CC--:B------:R-:W-:Y:S01]  /*86d0*/  IADD3 R10, P6, R9.reuse, R59.reuse, RZ ;  /* 0x0000003b090a7210 */ /* 0x0c0fe20007fde0ff */
[----:B0-----:R-:W-:Y:S01]  /*86e0*/  VIADD R13, R9, UR4 ;  /* 0x00000004090d7c36 */ /* 0x001fe20008000000 */
[----:B------:R0:W-:Y:S01]  /*86f0*/  @P3 STG.E.U8 desc[UR14][R16.64], R21 ;  /* 0x0000001510003986 */ /* 0x0001e2000c10110e */
[----:B------:R-:W-:Y:S01]  /*8700*/  ISETP.LT.AND P3, PT, R5, UR5, !P0 ;  /* 0x0000000505007c0c */ /* 0x000fe2000c761270 */
[----:B------:R-:W-:Y:S01]  /*8710*/  ULDC UR5, c[0x0][0x22c] ;  /* 0x00008b0000057ab9 */ /* 0x000fe20000000800 */
[----:B------:R-:W-:Y:S01]  /*8720*/  LEA.HI.X.SX32 R11, R9, R60, 0x1, P6 ;  /* 0x0000003c090b7211 */ /* 0x000fe200030f0eff */
[C---:B------:R-:W-:Y:S01]  /*8730*/  VIADD R5, R13.reuse, UR4 ;  /* 0x000000040d057c36 */ /* 0x040fe20008000000 */
[----:B------:R-:W-:-:S02]  /*8740*/  IADD3 R12, P6, R13, R59, RZ ;  /* 0x0000003b0d0c7210 */ /* 0x000fc40007fde0ff */
[----:B------:R-:W-:Y:S02]  /*8750*/  PRMT R25, R25, 0x7773, RZ ;  /* 0x0000777319197816 */ /* 0x000fe400000000ff */
[----:B-1----:R-:W-:Y:S02]  /*8760*/  PRMT R19, R26, 0x7772, RZ ;  /* 0x000077721a137816 */ /* 0x002fe400000000ff */
[-C--:B------:R-:W-:Y:S01]  /*8770*/  LEA.HI.X.SX32 R13, R13, R60.reuse, 0x1, P6 ;  /* 0x0000003c0d0d7211 */ /* 0x080fe200030f0eff */
[----:B------:R1:W-:Y:S01]  /*8780*/  @P5 STG.E.U8 desc[UR14][R10.64], R25 ;  /* 0x000000190a005986 */ /* 0x0003e2000c10110e */
[----:B------:R-:W-:Y:S01]  /*8790*/  ISETP.LT.AND P6, PT, R8, UR5, !P0 ;  /* 0x0000000508007c0c */ /* 0x000fe2000c7c1270 */
[C---:B0-----:R-:W-:Y:S01]  /*87a0*/  VIADD R16, R5.reuse, UR4 ;  /* 0x0000000405107c36 */ /* 0x041fe20008000000 */
[C---:B------:R-:W-:Y:S01]  /*87b0*/  IADD3 R8, P5, R5.reuse, R59, RZ ;  /* 0x0000003b05087210 */ /* 0x040fe20007fbe0ff */
[----:B------:R-:W-:Y:S01]  /*87c0*/  @P2 STG.E.U8 desc[UR14][R12.64], R19 ;  /* 0x000000130c002986 */ /* 0x000fe2000c10110e */
[----:B------:R-:W-:Y:S01]  /*87d0*/  PRMT R17, R26, 0x7773, RZ ;  /* 0x000077731a117816 */ /* 0x000fe200000000ff */
[----:B------:R-:W-:Y:S01]  /*87e0*/  ULDC UR5, c[0x0][0x22c] ;  /* 0x00008b0000057ab9 */ /* 0x000fe20000000800 */
[----:B------:R-:W-:-:S02]  /*87f0*/  LEA.HI.X.SX32 R9, R5, R60, 0x1, P5 ;  /* 0x0000003c05097211 */ /* 0x000fc400028f0eff */
[CC--:B------:R-:W-:Y:S02]  /*8800*/  IADD3 R14, P2, R16.reuse, R59.reuse, RZ ;  /* 0x0000003b100e7210 */ /* 0x0c0fe40007f5e0ff */
[----:B------:R-:W-:Y:S01]  /*8810*/  ISETP.LT.AND P5, PT, R7, UR5, !P0 ;  /* 0x0000000507007c0c */ /* 0x000fe2000c7a1270 */
[----:B------:R-:W-:Y:S01]  /*8820*/  ULDC UR5, c[0x0][0x22c] ;  /* 0x00008b0000057ab9 */ /* 0x000fe20000000800 */
[CC--:B------:R-:W-:Y:S01]  /*8830*/  LEA.HI.X.SX32 R15, R16.reuse, R60.reuse, 0x1, P2 ;  /* 0x0000003c100f7211 */ /* 0x0c0fe200010f0eff */
[----:B------:R0:W-:Y:S01]  /*8840*/  @P4 STG.E.U8 desc[UR14][R8.64], R17 ;  /* 0x0000001108004986 */ /* 0x0001e2000c10110e */
[C---:B------:R-:W-:Y:S01]  /*8850*/  PRMT R5, R27.reuse, 0x7772, RZ ;  /* 0x000077721b057816 */ /* 0x040fe200000000ff */
[----:B------:R-:W-:Y:S01]  /*8860*/  VIADD R16, R16, UR4 ;  /* 0x0000000410107c36 */ /* 0x000fe20008000000 */
[----:B------:R-:W-:Y:S01]  /*8870*/  ISETP.LT.AND P4, PT, R6, UR5, !P0 ;  /* 0x0000000506007c0c */ /* 0x000fe2000c781270 */
[----:B------:R-:W-:Y:S01]  /*8880*/  ULDC UR5, c[0x0][0x22c] ;  /* 0x00008b0000057ab9 */ /* 0x000fe20000000800 */
[----:B------:R-:W-:Y:S01]  /*8890*/  PRMT R27, R27, 0x7773, RZ ;  /* 0x000077731b1b7816 */ /* 0x000fe200000000ff */
[----:B------:R2:W-:Y:S01]  /*88a0*/  @P3 STG.E.U8 desc[UR14][R14.64], R5 ;  /* 0x000000050e003986 */ /* 0x0005e2000c10110e */
[----:B------:R-:W-:Y:S01]  /*88b0*/  ISETP.LT.AND P2, PT, R3, UR5, !P0 ;  /* 0x0000000503007c0c */ /* 0x000fe2000c741270 */
[C---:B------:R-:W-:Y:S01]  /*88c0*/  VIADD R3, R16.reuse, UR4 ;  /* 0x0000000410037c36 */ /* 0x040fe20008000000 */
[CC--:B------:R-:W-:Y:S01]  /*88d0*/  IADD3 R6, P3, R16.reuse, R59.reuse, RZ ;  /* 0x0000003b10067210 */ /* 0x0c0fe20007f7e0ff */
[----:B------:R-:W-:Y:S01]  /*88e0*/  ULDC UR4, c[0x0][0x248] ;  /* 0x0000920000047ab9 */ /* 0x000fe20000000800 */
[----:B------:R-:W-:Y:S01]  /*88f0*/  ULDC UR5, c[0x0][0x22c] ;  /* 0x00008b0000057ab9 */ /* 0x000fe20000000800 */
[C---:B-1----:R-:W-:Y:S01]  /*8900*/  VIADD R10, R3.reuse, UR4 ;  /* 0x00000004030a7c36 */ /* 0x042fe20008000000 */
[----:B------:R-:W-:Y:S01]  /*8910*/  LEA.HI.X.SX32 R7, R16, R60, 0x1, P3 ;  /* 0x0000003c10077211 */ /* 0x000fe200018f0eff */
[----:B------:R-:W-:Y:S01]  /*8920*/  ULDC UR4, c[0x0][0x248] ;  /* 0x0000920000047ab9 */ /* 0x000fe20000000800 */
[----:B0-----:R-:W-:-:S02]  /*8930*/  IADD3 R8, P3, R3, R59, RZ ;  /* 0x0000003b03087210 */ /* 0x001fc40007f7e0ff */
[----:B----4-:R-:W-:Y:S01]  /*8940*/  PRMT R13, R48, 0x7770, RZ ;  /* 0x00007770300d7816 */ /* 0x010fe200000000ff */
[----:B------:R-:W-:Y:S01]  /*8950*/  @P6 STG.E.U8 desc[UR14][R6.64], R27 ;  /* 0x0000001b06006986 */ /* 0x000fe2000c10110e */
[-C--:B------:R-:W-:Y:S02]  /*8960*/  LEA.HI.X.SX32 R9, R3, R60.reuse, 0x1, P3 ;  /* 0x0000003c03097211 */ /* 0x080fe400018f0eff */
[----:B------:R-:W-:Y:S01]  /*8970*/  ISETP.LT.AND P3, PT, R4, UR5, !P0 ;  /* 0x0000000504007c0c */ /* 0x000fe2000c761270 */
[----:B------:R-:W-:Y:S01]  /*8980*/  ULDC UR5, c[0x0][0x22c] ;  /* 0x00008b0000057ab9 */ /* 0x000fe20000000800 */
[-C--:B------:R-:W-:Y:S01]  /*8990*/  IADD3 R4, P6, R10, R59.reuse, RZ ;  /* 0x0000003b0a047210 */ /* 0x080fe20007fde0ff */
[----:B------:R0:W-:Y:S01]  /*89a0*/  @P5 STG.E.U8 desc[UR14][R8.64], R13 ;  /* 0x0000000d08005986 */ /* 0x0001e2000c10110e */
[----:B------:R-:W-:Y:S02]  /*89b0*/  PRMT R11, R48, 0x7771, RZ ;  /* 0x00007771300b7816 */ /* 0x000fe400000000ff */
[C---:B--2---:R-:W-:Y:S01]  /*89c0*/  LEA.HI.X.SX32 R5, R10.reuse, R60, 0x1, P6 ;  /* 0x0000003c0a057211 */ /* 0x044fe200030f0eff */
[----:B------:R-:W-:Y:S01]  /*89d0*/  VIADD R10, R10, UR4 ;  /* 0x000000040a0a7c36 */ /* 0x000fe20008000000 */
[----:B------:R-:W-:Y:S01]  /*89e0*/  ISETP.LT.AND P6, PT, R2, UR5, !P0 ;  /* 0x0000000502007c0c */ /* 0x000fe2000c7c1270 */
[----:B------:R-:W-:Y:S01]  /*89f0*/  ULDC UR4, c[0x0][0x248] ;  /* 0x0000920000047ab9 */ /* 0x000fe20000000800 */
[----:B------:R-:W-:Y:S01]  /*8a00*/  ULDC UR5, c[0x0][0x22c] ;  /* 0x00008b0000057ab9 */ /* 0x000fe20000000800 */
[----:B------:R1:W-:Y:S01]  /*8a10*/  @P4 STG.E.U8 desc[UR14][R4.64], R11 ;  /* 0x0000000b04004986 */ /* 0x0003e2000c10110e */
[----:B------:R-:W-:-:S02]  /*8a20*/  IADD3 R2, P4, R10, R59, RZ ;  /* 0x0000003b0a027210 */ /* 0x000fc40007f9e0ff */
[----:B------:R-:W-:Y:S01]  /*8a30*/  ISETP.LT.AND P5, PT, R0, UR5, !P0 ;  /* 0x0000000500007c0c */ /* 0x000fe2000c7a1270 */
[C---:B0-----:R-:W-:Y:S01]  /*8a40*/  VIADD R8, R10.reuse, UR4 ;  /* 0x000000040a087c36 */ /* 0x041fe20008000000 */
[-C--:B------:R-:W-:Y:S01]  /*8a50*/  LEA.HI.X.SX32 R3, R10, R60.reuse, 0x1, P4 ;  /* 0x0000003c0a037211 */ /* 0x080fe200020f0eff */
[----:B------:R-:W-:Y:S01]  /*8a60*/  ULDC UR4, c[0x0][0x22c] ;  /* 0x00008b0000047ab9 */ /* 0x000fe20000000800 */
[C---:B------:R-:W-:Y:S01]  /*8a70*/  PRMT R9, R49.reuse, 0x7770, RZ ;  /* 0x0000777031097816 */ /* 0x040fe200000000ff */
[----:B------:R-:W-:Y:S01]  /*8a80*/  ULDC UR5, c[0x0][0x22c] ;  /* 0x00008b0000057ab9 */ /* 0x000fe20000000800 */
[-C--:B------:R-:W-:Y:S02]  /*8a90*/  IADD3 R6, P4, R8, R59.reuse, RZ ;  /* 0x0000003b08067210 */ /* 0x080fe40007f9e0ff */
[----:B------:R-:W-:Y:S01]  /*8aa0*/  PRMT R13, R50, 0x7770, RZ ;  /* 0x00007770320d7816 */ /* 0x000fe200000000ff */
[----:B------:R0:W-:Y:S01]  /*8ab0*/  @P2 STG.E.U8 desc[UR14][R2.64], R9 ;  /* 0x0000000902002986 */ /* 0x0001e2000c10110e */
[----:B------:R-:W-:Y:S01]  /*8ac0*/  ISETP.LT.AND P2, PT, R190, UR4, !P0 ;  /* 0x00000004be007c0c */ /* 0x000fe2000c741270 */
[----:B------:R-:W-:Y:S01]  /*8ad0*/  ULDC UR4, c[0x0][0x248] ;  /* 0x0000920000047ab9 */ /* 0x000fe20000000800 */
[C---:B------:R-:W-:Y:S01]  /*8ae0*/  LEA.HI.X.SX32 R7, R8.reuse, R60, 0x1, P4 ;  /* 0x0000003c08077211 */ /* 0x040fe200020f0eff */
[----:B------:R-:W-:Y:S01]  /*8af0*/  VIADD R8, R8, UR4 ;  /* 0x0000000408087c36 */ /* 0x000fe20008000000 */
[----:B-1----:R-:W-:Y:S01]  /*8b00*/  PRMT R11, R49, 0x7771, RZ ;  /* 0x00007771310b7816 */ /* 0x002fe200000000ff */
[----:B------:R-:W-:Y:S01]  /*8b10*/  ULDC UR4, c[0x0][0x248] ;  /* 0x0000920000047ab9 */ /* 0x000fe20000000800 */
[----:B------:R-:W-:Y:S01]  /*8b20*/  ISETP.LT.AND P4, PT, R191, UR5, !P0 ;  /* 0x00000005bf007c0c */ /* 0x000fe2000c781270 */
[C---:B------:R-:W-:Y:S01]  /*8b30*/  VIADD R0, R8.reuse, UR4 ;  /* 0x0000000408007c36 */ /* 0x040fe20008000000 */
[----:B------:R-:W-:Y:S01]  /*8b40*/  ULDC UR4, c[0x0][0x248] ;  /* 0x0000920000047ab9 */ /* 0x000fe20000000800 */
[----:B------:R1:W-:Y:S01]  /*8b50*/  @P3 STG.E.U8 desc[UR14][R6.64], R11 ;  /* 0x0000000b06003986 */ /* 0x0003e2000c10110e */
[----:B------:R-:W-:Y:S01]  /*8b60*/  IADD3 R4, P3, R8, R59, RZ ;  /* 0x0000003b08047210 */ /* 0x000fe20007f7e0ff */
[----:B------:R-:W-:Y:S01]  /*8b70*/  ULDC UR5, c[0x0][0x22c] ;  /* 0x00008b0000057ab9 */ /* 0x000fe20000000800 */
[----:B0-----:R-:W-:-:S02]  /*8b80*/  PRMT R9, R50, 0x7771, RZ ;  /* 0x0000777132097816 */ /* 0x001fc400000000ff */
[-C--:B------:R-:W-:Y:S01]  /*8b90*/  LEA.HI.X.SX32 R5, R8, R60.reuse, 0x1, P3 ;  /* 0x0000003c08057211 */ /* 0x080fe200018f0eff */
[C---:B------:R-:W-:Y:S01]  /*8ba0*/  VIADD R8, R0.reuse, UR4 ;  /* 0x0000000400087c36 */ /* 0x040fe20008000000 */
[CC--:B------:R-:W-:Y:S01]  /*8bb0*/  IADD3 R2, P3, R0.reuse, R59.reuse, RZ ;  /* 0x0000003b00027210 */ /* 0x0c0fe20007f7e0ff */
[----:B------:R-:W-:Y:S01]  /*8bc0*/  ULDC UR4, c[0x0][0x248] ;  /* 0x0000920000047ab9 */ /* 0x000fe20000000800 */
[----:B-----5:R-:W-:Y:S01]  /*8bd0*/  PRMT R15, R53, 0x7772, RZ ;  /* 0x00007772350f7816 */ /* 0x020fe200000000ff */
[----:B------:R0:W-:Y:S01]  /*8be0*/  @P6 STG.E.U8 desc[UR14][R4.64], R13 ;  /* 0x0000000d04006986 */ /* 0x0001e2000c10110e */
[-C--:B------:R-:W-:Y:S02]  /*8bf0*/  LEA.HI.X.SX32 R3, R0, R60.reuse, 0x1, P3 ;  /* 0x0000003c00037211 */ /* 0x080fe400018f0eff */
[CC--:B-1----:R-:W-:Y:S02]  /*8c00*/  IADD3 R6, P6, R8.reuse, R59.reuse, RZ ;  /* 0x0000003b08067210 */ /* 0x0c2fe40007fde0ff */
[----:B------:R-:W-:Y:S01]  /*8c10*/  PRMT R11, R51, 0x7770, RZ ;  /* 0x00007770330b7816 */ /* 0x000fe200000000ff */
[----:B------:R1:W-:Y:S01]  /*8c20*/  @P5 STG.E.U8 desc[UR14][R2.64], R9 ;  /* 0x0000000902005986 */ /* 0x0003e2000c10110e */
[C---:B------:R-:W-:Y:S01]  /*8c30*/  LEA.HI.X.SX32 R7, R8.reuse, R60, 0x1, P6 ;  /* 0x0000003c08077211 */ /* 0x040fe200030f0eff */
[----:B------:R-:W-:Y:S01]  /*8c40*/  VIADD R8, R8, UR4 ;  /* 0x0000000408087c36 */ /* 0x000fe20008000000 */
[----:B------:R-:W-:Y:S01]  /*8c50*/  ULDC UR4, c[0x0][0x248] ;  /* 0x0000920000047ab9 */ /* 0x000fe20000000800 */
[----:B------:R-:W-:Y:S01]  /*8c60*/  ISETP.LT.AND P3, PT, R192, UR5, !P0 ;  /* 0x00000005c0007c0c */ /* 0x000fe2000c761270 */
[----:B------:R-:W-:Y:S01]  /*8c70*/  ULDC UR5, c[0x0][0x22c] ;  /* 0x00008b0000057ab9 */ /* 0x000fe20000000800 */
[----:B------:R2:W-:Y:S01]  /*8c80*/  @P2 STG.E.U8 desc[UR14][R6.64], R11 ;  /* 0x0000000b06002986 */ /* 0x0005e2000c10110e */
[C---:B0-----:R-:W-:Y:S01]  /*8c90*/  IADD3 R4, P2, R8.reuse, R59, RZ ;  /* 0x0000003b08047210 */ /* 0x041fe20007f5e0ff */
[----:B------:R-:W-:Y:S01]  /*8ca0*/  VIADD R0, R8, UR4 ;  /* 0x0000000408007c36 */ /* 0x000fe20008000000 */
[----:B------:R-:W-:Y:S01]  /*8cb0*/  ULDC UR4, c[0x0][0x22c] ;  /* 0x00008b0000047ab9 */ /* 0x000fe20000000800 */
[----:B------:R-:W-:-:S02]  /*8cc0*/  PRMT R13, R48, 0x7772, RZ ;  /* 0x00007772300d7816 */ /* 0x000fc400000000ff */
[-C--:B------:R-:W-:Y:S02]  /*8cd0*/  LEA.HI.X.SX32 R5, R8, R60.reuse, 0x1, P2 ;  /* 0x0000003c08057211 */ /* 0x080fe400010f0eff */
[----:B-1----:R-:W-:Y:S02]  /*8ce0*/  PRMT R9, R51, 0x7771, RZ ;  /* 0x0000777133097816 */ /* 0x002fe400000000ff */
[CC--:B------:R-:W-:Y:S02]  /*8cf0*/  IADD3 R2, P2, R0.reuse, R59.reuse, RZ ;  /* 0x0000003b00027210 */ /* 0x0c0fe40007f5e0ff */
[----:B------:R-:W-:Y:S01]  /*8d00*/  ISETP.LT.AND P6, PT, R193, UR5, !P0 ;  /* 0x00000005c1007c0c */ /* 0x000fe2000c7c1270 */
[----:B------:R0:W-:Y:S01]  /*8d10*/  @P4 STG.E.U8 desc[UR14][R4.64], R9 ;  /* 0x0000000904004986 */ /* 0x0001e2000c10110e */
[----:B------:R-:W-:Y:S01]  /*8d20*/  ISETP.LT.AND P4, PT, R195, UR4, !P0 ;  /* 0x00000004c3007c0c */ /* 0x000fe2000c781270 */
[----:B------:R-:W-:Y:S01]  /*8d30*/  ULDC UR4, c[0x0][0x248] ;  /* 0x0000920000047ab9 */ /* 0x000fe20000000800 */
[C---:B------:R-:W-:Y:S01]  /*8d40*/  LEA.HI.X.SX32 R3, R0.reuse, R60, 0x1, P2 ;  /* 0x0000003c00037211 */ /* 0x040fe200010f0eff */
[----:B------:R-:W-:Y:S01]  /*8d50*/  VIADD R0, R0, UR4 ;  /* 0x0000000400007c36 */ /* 0x000fe20008000000 */
[----:B------:R-:W-:Y:S01]  /*8d60*/  ULDC UR4, c[0x0][0x248] ;  /* 0x0000920000047ab9 */ /* 0x000fe20000000800 */
[----:B------:R-:W-:Y:S01]  /*8d70*/  ULDC UR5, c[0x0][0x22c] ;  /* 0x00008b0000057ab9 */ /* 0x000fe20000000800 */
[----:B--2---:R-:W-:Y:S01]  /*8d80*/  PRMT R11, R48, 0x7773, RZ ;  /* 0x00007773300b7816 */ /* 0x004fe200000000ff */
[----:B------:R1:W-:Y:S01]  /*8d90*/  @P3 STG.E.U8 desc[UR14][R2.64], R13 ;  /* 0x0000000d02003986 */ /* 0x0003e2000c10110e */
[----:B------:R-:W-:-:S02]  /*8da0*/  IADD3 R6, P3, R0, R59, RZ ;  /* 0x0000003b00067210 */ /* 0x000fc40007f7e0ff */
[----:B------:R-:W-:Y:S01]  /*8db0*/  ISETP.LT.AND P5, PT, R194, UR5, !P0 ;  /* 0x00000005c2007c0c */ /* 0x000fe2000c7a1270 */
[C---:B0-----:R-:W-:Y:S01]  /*8dc0*/  VIADD R5, R0.reuse, UR4 ;  /* 0x0000000400057c36 */ /* 0x041fe20008000000 */
[----:B------:R-:W-:Y:S01]  /*8dd0*/  ULDC UR4, c[0x0][0x248] ;  /* 0x0000920000047ab9 */ /* 0x000fe20000000800 */
[----:B------:R-:W-:Y:S01]  /*8de0*/  LEA.HI.X.SX32 R7, R0, R60, 0x1, P3 ;  /* 0x0000003c00077211 */ /* 0x000fe200018f0eff */
[----:B------:R-:W-:Y:S01]  /*8df0*/  ULDC UR5, c[0x0][0x22c] ;  /* 0x00008b0000057ab9 */ /* 0x000fe20000000800 */
[C---:B------:R-:W-:Y:S01]  /*8e00*/  VIADD R0, R5.reuse, UR4 ;  /* 0x0000000405007c36 */ /* 0x040fe20008000000 */
[-C--:B------:R-:W-:Y:S01]  /*8e10*/  IADD3 R4, P3, R5, R59.reuse, RZ ;  /* 0x0000003b05047210 */ /* 0x080fe20007f7e0ff */
[----:B------:R-:W-:Y:S01]  /*8e20*/  ULDC UR4, c[0x0][0x248] ;  /* 0x0000920000047ab9 */ /* 0x000fe20000000800 */
[----:B------:R0:W-:Y:S01]  /*8e30*/  @P6 STG.E.U8 desc[UR14][R6.64], R11 ;  /* 0x0000000b06006986 */ /* 0x0001e2000c10110e */
[----:B------:R-:W-:Y:S02]  /*8e40*/  PRMT R9, R49, 0x7772, RZ ;  /* 0x0000777231097816 */ /* 0x000fe400000000ff */
[----:B-1----:R-:W-:-:S02]  /*8e50*/  IADD3 R2, P6, R0, R59, RZ ;  /* 0x0000003b00027210 */ /* 0x002fc40007fde0ff */
[-C--:B------:R-:W-:Y:S02]  /*8e60*/  LEA.HI.X.SX32 R5, R5, R60.reuse, 0x1, P3 ;  /* 0x0000003c05057211 */ /* 0x080fe400018f0eff */
[CC--:B------:R-:W-:Y:S01]  /*8e70*/  LEA.HI.X.SX32 R3, R0.reuse, R60.reuse, 0x1, P6 ;  /* 0x0000003c00037211 */ /* 0x0c0fe200030f0eff */
[----:B------:R-:W-:Y:S01]  /*8e80*/  VIADD R0, R0, UR4 ;  /* 0x0000000400007c36 */ /* 0x000fe20008000000 */
[----:B------:R-:W-:Y:S01]  /*8e90*/  PRMT R49, R49, 0x7773, RZ ;  /* 0x0000777331317816 */ /* 0x000fe200000000ff */
[----:B------:R1:W-:Y:S01]  /*8ea0*/  @P5 STG.E.U8 desc[UR14][R4.64], R9 ;  /* 0x0000000904005986 */ /* 0x0003e2000c10110e */
[----:B------:R-:W-:Y:S01]  /*8eb0*/  ISETP.LT.AND P2, PT, R196, UR5, !P0 ;  /* 0x00000005c4007c0c */ /* 0x000fe2000c741270 */
[----:B------:R-:W-:Y:S01]  /*8ec0*/  ULDC UR4, c[0x0][0x248] ;  /* 0x0000920000047ab9 */ /* 0x000fe20000000800 */
[----:B------:R-:W-:Y:S01]  /*8ed0*/  ULDC UR5, c[0x0][0x22c] ;  /* 0x00008b0000057ab9 */ /* 0x000fe20000000800 */
[----:B------:R2:W-:Y:S01]  /*8ee0*/  @P4 STG.E.U8 desc[UR14][R2.64], R49 ;  /* 0x0000003102004986 */ /* 0x0005e2000c10110e */
[C---:B0-----:R-:W-:Y:S01]  /*8ef0*/  IADD3 R6, P4, R0.reuse, R59, RZ ;  /* 0x0000003b00067210 */ /* 0x041fe20007f9e0ff */
[C---:B------:R-:W-:Y:S01]  /*8f00*/  VIADD R8, R0.reuse, UR4 ;  /* 0x0000000400087c36 */ /* 0x040fe20008000000 */
[----:B------:R-:W-:Y:S01]  /*8f10*/  ISETP.LT.AND P3, PT, R197, UR5, !P0 ;  /* 0x00000005c5007c0c */ /* 0x000fe2000c761270 */
[----:B------:R-:W-:Y:S01]  /*8f20*/  ULDC UR4, c[0x0][0x22c] ;  /* 0x00008b0000047ab9 */ /* 0x000fe20000000800 */
[----:B------:R-:W-:Y:S01]  /*8f30*/  LEA.HI.X.SX32 R7, R0, R60, 0x1, P4 ;  /* 0x0000003c00077211 */ /* 0x000fe200020f0eff */
[----:B------:R-:W-:Y:S01]  /*8f40*/  ULDC UR5, c[0x0][0x22c] ;  /* 0x00008b0000057ab9 */ /* 0x000fe20000000800 */
[----:B------:R-:W-:-:S02]  /*8f50*/  PRMT R11, R50, 0x7773, RZ ;  /* 0x00007773320b7816 */ /* 0x000fc400000000ff */
[----:B-1----:R-:W-:Y:S02]  /*8f60*/  PRMT R9, R50, 0x7772, RZ ;  /* 0x0000777232097816 */ /* 0x002fe400000000ff */
[-C--:B------:R-:W-:Y:S02]  /*8f70*/  IADD3 R4, P6, R8, R59.reuse, RZ ;  /* 0x0000003b08047210 */ /* 0x080fe40007fde0ff */
[----:B------:R-:W-:Y:S01]  /*8f80*/  ISETP.LT.AND P5, PT, R198, UR5, !P0 ;  /* 0x00000005c6007c0c */ /* 0x000fe2000c7a1270 */
[----:B------:R0:W-:Y:S01]  /*8f90*/  @P2 STG.E.U8 desc[UR14][R6.64], R9 ;  /* 0x0000000906002986 */ /* 0x0001e2000c10110e */
[----:B------:R-:W-:Y:S01]  /*8fa0*/  ISETP.LT.AND P2, PT, R201, UR4, !P0 ;  /* 0x00000004c9007c0c */ /* 0x000fe2000c741270 */
[----:B------:R-:W-:Y:S01]  /*8fb0*/  ULDC UR4, c[0x0][0x248] ;  /* 0x0000920000047ab9 */ /* 0x000fe20000000800 */
[CC--:B------:R-:W-:Y:S01]  /*8fc0*/  LEA.HI.X.SX32 R5, R8.reuse, R60.reuse, 0x1, P6 ;  /* 0x0000003c08057211 */ /* 0x0c0fe200030f0eff */
[----:B------:R-:W-:Y:S01]  /*8fd0*/  VIADD R8, R8, UR4 ;  /* 0x0000000408087c36 */ /* 0x000fe20008000000 */
[----:B------:R-:W-:Y:S01]  /*8fe0*/  ULDC UR4, c[0x0][0x248] ;  /* 0x0000920000047ab9 */ /* 0x000fe20000000800 */
[----:B------:R-:W-:Y:S01]  /*8ff0*/  ULDC UR5, c[0x0][0x22c] ;  /* 0x00008b0000057ab9 */ /* 0x000fe20000000800 */
[----:B------:R-:W-:Y:S01]  /*9000*/  PRMT R13, R52, 0x7771, RZ ;  /* 0x00007771340d7816 */ /* 0x000fe200000000ff */
[----:B------:R1:W-:Y:S01]  /*9010*/  @P3 STG.E.U8 desc[UR14][R4.64], R11 ;  /* 0x0000000b04003986 */ /* 0x0003e2000c10110e */
[CC--:B--2---:R-:W-:Y:S01]  /*9020*/  IADD3 R2, P3, R8.reuse, R59.reuse, RZ ;  /* 0x0000003b08027210 */ /* 0x0c4fe20007f7e0ff */
[C---:B------:R-:W-:Y:S01]  /*9030*/  VIADD R0, R8.reuse, UR4 ;  /* 0x0000000408007c36 */ /* 0x040fe20008000000 */
[----:B------:R-:W-:Y:S01]  /*9040*/  ISETP.LT.AND P4, PT, R199, UR5, !P0 ;  /* 0x00000005c7007c0c */ /* 0x000fe2000c781270 */
[----:B------:R-:W-:Y:S01]  /*9050*/  ULDC UR4, c[0x0][0x248] ;  /* 0x0000920000047ab9 */ /* 0x000fe20000000800 */
[----:B------:R-:W-:Y:S01]  /*9060*/  LEA.HI.X.SX32 R3, R8, R60, 0x1, P3 ;  /* 0x0000003c08037211 */ /* 0x000fe200018f0eff */
[C---:B------:R-:W-:Y:S01]  /*9070*/  VIADD R8, R0.reuse, UR4 ;  /* 0x0000000400087c36 */ /* 0x040fe20008000000 */
[----:B0-----:R-:W-:Y:S01]  /*9080*/  IADD3 R6, P3, R0, R59, RZ ;  /* 0x0000003b00067210 */ /* 0x001fe20007f7e0ff */
[----:B------:R-:W-:Y:S01]  /*9090*/  ULDC UR4, c[0x0][0x22c] ;  /* 0x00008b0000047ab9 */ /* 0x000fe20000000800 */
[C---:B------:R-:W-:Y:S01]  /*90a0*/  PRMT R9, R51.reuse, 0x7773, RZ ;  /* 0x0000777333097816 */ /* 0x040fe200000000ff */
[----:B------:R-:W-:Y:S01]  /*90b0*/  ULDC UR5, c[0x0][0x22c] ;  /* 0x00008b0000057ab9 */ /* 0x000fe20000000800 */
[----:B------:R-:W-:-:S02]  /*90c0*/  PRMT R51, R51, 0x7772, RZ ;  /* 0x0000777233337816 */ /* 0x000fc400000000ff */
[-C--:B------:R-:W-:Y:S02]  /*90d0*/  LEA.HI.X.SX32 R7, R0, R60.reuse, 0x1, P3 ;  /* 0x0000003c00077211 */ /* 0x080fe400018f0eff */
[-C--:B-1----:R-:W-:Y:S01]  /*90e0*/  IADD3 R4, P3, R8, R59.reuse, RZ ;  /* 0x0000003b08047210 */ /* 0x082fe20007f7e0ff */
[----:B------:R0:W-:Y:S01]  /*90f0*/  @P5 STG.E.U8 desc[UR14][R2.64], R51 ;  /* 0x0000003302005986 */ /* 0x0001e2000c10110e */
[----:B------:R-:W-:Y:S02]  /*9100*/  PRMT R11, R52, 0x7770, RZ ;  /* 0x00007770340b7816 */ /* 0x000fe400000000ff */
[-C--:B------:R-:W-:Y:S01]  /*9110*/  LEA.HI.X.SX32 R5, R8, R60.reuse, 0x1, P3 ;  /* 0x0000003c08057211 */ /* 0x080fe200018f0eff */
[----:B------:R1:W-:Y:S01]  /*9120*/  @P4 STG.E.U8 desc[UR14][R6.64], R9 ;  /* 0x0000000906004986 */ /* 0x0003e2000c10110e */
[----:B------:R-:W-:Y:S01]  /*9130*/  ISETP.LT.AND P4, PT, R204, UR4, !P0 ;  /* 0x00000004cc007c0c */ /* 0x000fe2000c781270 */
[----:B------:R-:W-:Y:S01]  /*9140*/  ULDC UR4, c[0x0][0x248] ;  /* 0x0000920000047ab9 */ /* 0x000fe20000000800 */
[----:B------:R-:W-:Y:S01]  /*9150*/  ISETP.LT.AND P6, PT, R202, UR5, !P0 ;  /* 0x00000005ca007c0c */ /* 0x000fe2000c7c1270 */
[----:B------:R-:W-:Y:S01]  /*9160*/  VIADD R8, R8, UR4 ;  /* 0x0000000408087c36 */ /* 0x000fe20008000000 */
[----:B------:R2:W-:Y:S01]  /*9170*/  @P2 STG.E.U8 desc[UR14][R4.64], R11 ;  /* 0x0000000b04002986 */ /* 0x0005e2000c10110e */
[----:B------:R-:W-:Y:S01]  /*9180*/  ULDC UR4, c[0x0][0x248] ;  /* 0x0000920000047ab9 */ /* 0x000fe20000000800 */
[----:B------:R-:W-:Y:S01]  /*9190*/  ULDC UR5, c[0x0][0x22c] ;  /* 0x00008b0000057ab9 */ /* 0x000fe20000000800 */
[C---:B------:R-:W-:Y:S01]  /*91a0*/  VIADD R0, R8.reuse, UR4 ;  /* 0x0000000408007c36 */ /* 0x040fe20008000000 */
[CC--:B0-----:R-:W-:Y:S01]  /*91b0*/  IADD3 R2, P2, R8.reuse, R59.reuse, RZ ;  /* 0x0000003b08027210 */ /* 0x0c1fe20007f5e0ff */
[----:B------:R-:W-:Y:S01]  /*91c0*/  ULDC UR4, c[0x0][0x248] ;  /* 0x0000920000047ab9 */ /* 0x000fe20000000800 */
[----:B------:R-:W-:Y:S01]  /*91d0*/  ISETP.LT.AND P5, PT, R203, UR5, !P0 ;  /* 0x00000005cb007c0c */ /* 0x000fe2000c7a1270 */
[----:B------:R-:W-:Y:S01]  /*91e0*/  ULDC UR5, c[0x0][0x22c] ;  /* 0x00008b0000057ab9 */ /* 0x000fe20000000800 */
[----:B------:R-:W-:Y:S01]  /*91f0*/  LEA.HI.X.SX32 R3, R8, R60, 0x1, P2 ;  /* 0x0000003c08037211 */ /* 0x000fe200010f0eff */
[C---:B------:R-:W-:Y:S01]  /*9200*/  VIADD R8, R0.reuse, UR4 ;  /* 0x0000000400087c36 */ /* 0x040fe20008000000 */
[-C--:B-1----:R-:W-:Y:S01]  /*9210*/  IADD3 R6, P2, R0, R59.reuse, RZ ;  /* 0x0000003b00067210 */ /* 0x082fe20007f5e0ff */
[----:B------:R-:W-:Y:S01]  /*9220*/  ULDC UR4, c[0x0][0x248] ;  /* 0x0000920000047ab9 */ /* 0x000fe20000000800 */
[----:B------:R-:W-:Y:S01]  /*9230*/  PRMT R9, R53, 0x7770, RZ ;  /* 0x0000777035097816 */ /* 0x000fe200000000ff */
[----:B------:R0:W-:Y:S01]  /*9240*/  @P6 STG.E.U8 desc[UR14][R2.64], R13 ;  /* 0x0000000d02006986 */ /* 0x0001e2000c10110e */
[----:B--2---:R-:W-:-:S02]  /*9250*/  IADD3 R4, P6, R8, R59, RZ ;  /* 0x0000003b08047210 */ /* 0x004fc40007fde0ff */
        /* <DEDUP_REMOVED lines=10> */
[----:B------:R-:W-:Y:S01]  /*9300*/  VIADD R0, R8, UR4 ;  /* 0x0000000408007c36 */ /* 0x000fe20008000000 */
[----:B------:R-:W-:Y:S01]  /*9310*/  ISETP.LT.AND P2, PT, R206, UR5, !P0 ;  /* 0x00000005ce007c0c */ /* 0x000fe2000c741270 */
[----:B------:R-:W-:Y:S01]  /*9320*/  ULDC UR4, c[0x0][0x22c] ;  /* 0x00008b0000047ab9 */ /* 0x000fe20000000800 */
[----:B------:R-:W-:Y:S01]  /*9330*/  LEA.HI.X.SX32 R3, R8, R60, 0x1, P4 ;  /* 0x0000003c08037211 */ /* 0x000fe200020f0eff */
[----:B------:R-:W-:Y:S01]  /*9340*/  ULDC UR5, c[0x0][0x22c] ;  /* 0x00008b0000057ab9 */ /* 0x000fe20000000800 */
[----:B------:R-:W-:-:S02]  /*9350*/  PRMT R13, R55, 0x7770, RZ ;  /* 0x00007770370d7816 */ /* 0x000fc400000000ff */
[----:B-1----:R-:W-:Y:S02]  /*9360*/  PRMT R9, R54, 0x7770, RZ ;  /* 0x0000777036097816 */ /* 0x002fe400000000ff */
[-C--:B------:R-:W-:Y:S02]  /*9370*/  IADD3 R6, P4, R0, R59.reuse, RZ ;  /* 0x0000003b00067210 */ /* 0x080fe40007f9e0ff */
[----:B--2---:R-:W-:Y:S01]  /*9380*/  PRMT R11, R54, 0x7771, RZ ;  /* 0x00007771360b7816 */ /* 0x004fe200000000ff */
[----:B------:R0:W-:Y:S01]  /*9390*/  @P3 STG.E.U8 desc[UR14][R2.64], R9 ;  /* 0x0000000902003986 */ /* 0x0001e2000c10110e */
[----:B------:R-:W-:Y:S01]  /*93a0*/  ISETP.LT.AND P3, PT, R224, UR4, !P0 ;  /* 0x00000004e0007c0c */ /* 0x000fe2000c761270 */
[----:B------:R-:W-:Y:S01]  /*93b0*/  ULDC UR4, c[0x0][0x248] ;  /* 0x0000920000047ab9 */ /* 0x000fe20000000800 */
[C---:B------:R-:W-:Y:S01]  /*93c0*/  LEA.HI.X.SX32 R7, R0.reuse, R60, 0x1, P4 ;  /* 0x0000003c00077211 */ /* 0x040fe200020f0eff */
        /* <DEDUP_REMOVED lines=34> */
[CC--:B------:R-:W-:Y:S02]  /*95f0*/  IADD3 R2, P5, R8.reuse, R59.reuse, RZ ;  /* 0x0000003b08027210 */ /* 0x0c0fe40007fbe0ff */
[----:B------:R-:W-:Y:S01]  /*9600*/  ISETP.LT.AND P6, PT, R227, UR5, !P0 ;  /* 0x00000005e3007c0c */ /* 0x000fe2000c7c1270 */
[----:B------:R0:W-:Y:S01]  /*9610*/  @P4 STG.E.U8 desc[UR14][R4.64], R9 ;  /* 0x0000000904004986 */ /* 0x0001e2000c10110e */
[----:B------:R-:W-:Y:S01]  /*9620*/  ISETP.LT.AND P4, PT, R229, UR4, !P0 ;  /* 0x00000004e5007c0c */ /* 0x000fe2000c781270 */
[----:B------:R-:W-:Y:S01]  /*9630*/  ULDC UR4, c[0x0][0x248] ;  /* 0x0000920000047ab9 */ /* 0x000fe20000000800 */
[CC--:B------:R-:W-:Y:S01]  /*9640*/  LEA.HI.X.SX32 R3, R8.reuse, R60.reuse, 0x1, P5 ;  /* 0x0000003c08037211 */ /* 0x0c0fe200028f0eff */
[----:B------:R-:W-:Y:S01]  /*9650*/  VIADD R0, R8, UR4 ;  /* 0x0000000408007c36 */ /* 0x000fe20008000000 */
[----:B------:R-:W-:Y:S01]  /*9660*/  ULDC UR5, c[0x0][0x22c] ;  /* 0x00008b0000057ab9 */ /* 0x000fe20000000800 */
[----:B------:R-:W1:Y:S01]  /*9670*/  LDS.128 R4, [R247] ;  /* 0x00000000f7047984 */ /* 0x000e620000000c00 */
[----:B------:R-:W-:Y:S01]  /*9680*/  ISETP.LT.AND P3, PT, R228, UR5, !P0 ;  /* 0x00000005e4007c0c */ /* 0x000fe2000c761270 */
[----:B------:R-:W-:Y:S01]  /*9690*/  ULDC UR4, c[0x0][0x248] ;  /* 0x0000920000047ab9 */ /* 0x000fe20000000800 */
[----:B------:R-:W-:Y:S01]  /*96a0*/  ULDC UR5, c[0x0][0x22c] ;  /* 0x00008b0000057ab9 */ /* 0x000fe20000000800 */
[----:B------:R3:W-:Y:S01]  /*96b0*/  @P2 STG.E.U8 desc[UR14][R2.64], R15 ;  /* 0x0000000f02002986 */ /* 0x0007e2000c10110e */
[CC--:B------:R-:W-:Y:S01]  /*96c0*/  IADD3 R8, P2, R0.reuse, R59.reuse, RZ ;  /* 0x0000003b00087210 */ /* 0x0c0fe20007f5e0ff */
[----:B--2---:R-:W-:Y:S01]  /*96d0*/  VIADD R11, R0, UR4 ;  /* 0x00000004000b7c36 */ /* 0x004fe20008000000 */
[----:B------:R-:W-:Y:S01]  /*96e0*/  ISETP.LT.AND P5, PT, R230, UR5, !P0 ;  /* 0x00000005e6007c0c */ /* 0x000fe2000c7a1270 */
[----:B------:R-:W-:Y:S01]  /*96f0*/  ULDC UR5, c[0x0][0x248] ;  /* 0x0000920000057ab9 */ /* 0x000fe20000000800 */
[-C--:B0-----:R-:W-:Y:S01]  /*9700*/  LEA.HI.X.SX32 R9, R0, R60.reuse, 0x1, P2 ;  /* 0x0000003c00097211 */ /* 0x081fe200010f0eff */
[C---:B------:R-:W-:Y:S01]  /*9710*/  VIADD R0, R11.reuse, UR5 ;  /* 0x000000050b007c36 */ /* 0x040fe20008000000 */
[CC--:B------:R-:W-:Y:S01]  /*9720*/  IADD3 R10, P2, R11.reuse, R59.reuse, RZ ;  /* 0x0000003b0b0a7210 */ /* 0x0c0fe20007f5e0ff */
[----:B------:R-:W-:Y:S01]  /*9730*/  ULDC UR4, c[0x0][0x22c] ;  /* 0x00008b0000047ab9 */ /* 0x000fe20000000800 */
[----:B------:R-:W-:Y:S01]  /*9740*/  PRMT R13, R54, 0x7772, RZ ;  /* 0x00007772360d7816 */ /* 0x000fe200000000ff */
[----:B------:R0:W-:Y:S01]  /*9750*/  @P6 STG.E.U8 desc[UR14][R8.64], R53 ;  /* 0x0000003508006986 */ /* 0x0001e2000c10110e */
[----:B------:R-:W-:Y:S01]  /*9760*/  LEA.HI.X.SX32 R11, R11, R60, 0x1, P2 ;  /* 0x0000003c0b0b7211 */ /* 0x000fe200010f0eff */
[----:B------:R-:W-:Y:S01]  /*9770*/  ULDC UR5, c[0x0][0x22c] ;  /* 0x00008b0000057ab9 */ /* 0x000fe20000000800 */
[----:B---3--:R-:W-:-:S02]  /*9780*/  IADD3 R2, P6, R0, R59, RZ ;  /* 0x0000003b00027210 */ /* 0x008fc40007fde0ff */
[----:B------:R-:W-:Y:S01]  /*9790*/  ISETP.LT.AND P2, PT, R231, UR4, !P0 ;  /* 0x00000004e7007c0c */ /* 0x000fe2000c741270 */
[----:B------:R-:W-:Y:S01]  /*97a0*/  ULDC UR4, c[0x0][0x248] ;  /* 0x0000920000047ab9 */ /* 0x000fe20000000800 */
[C---:B------:R-:W-:Y:S01]  /*97b0*/  LEA.HI.X.SX32 R3, R0.reuse, R60, 0x1, P6 ;  /* 0x0000003c00037211 */ /* 0x040fe200030f0eff */
[----:B------:R-:W-:Y:S01]  /*97c0*/  VIADD R0, R0, UR4 ;  /* 0x0000000400007c36 */ /* 0x000fe20008000000 */
[----:B------:R-:W-:Y:S01]  /*97d0*/  PRMT R15, R54, 0x7773, RZ ;  /* 0x00007773360f7816 */ /* 0x000fe200000000ff */
[----:B------:R-:W-:Y:S01]  /*97e0*/  ULDC UR4, c[0x0][0x248] ;  /* 0x0000920000047ab9 */ /* 0x000fe20000000800 */
[----:B------:R2:W-:Y:S01]  /*97f0*/  @P3 STG.E.U8 desc[UR14][R10.64], R13 ;  /* 0x0000000d0a003986 */ /* 0x0005e2000c10110e */
[----:B------:R-:W-:Y:S01]  /*9800*/  VIADD R12, R0, UR4 ;  /* 0x00000004000c7c36 */ /* 0x000fe20008000000 */
[----:B------:R-:W-:Y:S01]  /*9810*/  ULDC UR4, c[0x0][0x248] ;  /* 0x0000920000047ab9 */ /* 0x000fe20000000800 */
[----:B------:R-:W-:Y:S01]  /*9820*/  ISETP.LT.AND P3, PT, R232, UR5, !P0 ;  /* 0x00000005e8007c0c */ /* 0x000fe2000c761270 */
[----:B------:R1:W-:Y:S01]  /*9830*/  @P4 STG.E.U8 desc[UR14][R2.64], R15 ;  /* 0x0000000f02004986 */ /* 0x0003e2000c10110e */
[----:B0-----:R-:W-:Y:S01]  /*9840*/  IADD3 R8, P4, R0, R59, RZ ;  /* 0x0000003b00087210 */ /* 0x001fe20007f9e0ff */
[----:B------:R-:W-:-:S03]  /*9850*/  ULDC UR5, c[0x0][0x22c] ;  /* 0x00008b0000057ab9 */ /* 0x000fc60000000800 */
[-C--:B------:R-:W-:Y:S02]  /*9860*/  LEA.HI.X.SX32 R9, R0, R60.reuse, 0x1, P4 ;  /* 0x0000003c00097211 */ /* 0x080fe400020f0eff */
[----:B------:R-:W-:Y:S01]  /*9870*/  ISETP.LT.AND P4, PT, R233, UR5, !P0 ;  /* 0x00000005e9007c0c */ /* 0x000fe2000c781270 */
[----:B------:R-:W-:Y:S01]  /*9880*/  ULDC UR5, c[0x0][0x22c] ;  /* 0x00008b0000057ab9 */ /* 0x000fe20000000800 */
[CC--:B--2---:R-:W-:Y:S02]  /*9890*/  IADD3 R10, P6, R12.reuse, R59.reuse, RZ ;  /* 0x0000003b0c0a7210 */ /* 0x0c4fe40007fde0ff */
[C---:B------:R-:W-:Y:S02]  /*98a0*/  PRMT R13, R55.reuse, 0x7772, RZ ;  /* 0x00007772370d7816 */ /* 0x040fe400000000ff */
[----:B------:R-:W-:Y:S02]  /*98b0*/  PRMT R55, R55, 0x7773, RZ ;  /* 0x0000777337377816 */ /* 0x000fe400000000ff */
[CC--:B------:R-:W-:Y:S01]  /*98c0*/  LEA.HI.X.SX32 R11, R12.reuse, R60.reuse, 0x1, P6 ;  /* 0x0000003c0c0b7211 */ /* 0x0c0fe200030f0eff */
[----:B------:R-:W-:Y:S01]  /*98d0*/  VIADD R12, R12, UR4 ;  /* 0x000000040c0c7c36 */ /* 0x000fe20008000000 */
[----:B------:R0:W-:Y:S01]  /*98e0*/  @P5 STG.E.U8 desc[UR14][R8.64], R13 ;  /* 0x0000000d08005986 */ /* 0x0001e2000c10110e */
[----:B------:R-:W-:Y:S01]  /*98f0*/  ULDC UR4, c[0x0][0x248] ;  /* 0x0000920000047ab9 */ /* 0x000fe20000000800 */
[----:B-1----:R-:W-:Y:S01]  /*9900*/  PRMT R15, R4, 0x7771, RZ ;  /* 0x00007771040f7816 */ /* 0x002fe200000000ff */
[C---:B------:R-:W-:Y:S01]  /*9910*/  VIADD R0, R12.reuse, UR4 ;  /* 0x000000040c007c36 */ /* 0x040fe20008000000 */
[----:B------:R1:W-:Y:S01]  /*9920*/  @P2 STG.E.U8 desc[UR14][R10.64], R55 ;  /* 0x000000370a002986 */ /* 0x0003e2000c10110e */
[----:B------:R-:W-:Y:S01]  /*9930*/  IADD3 R2, P2, R12, R59, RZ ;  /* 0x0000003b0c027210 */ /* 0x000fe20007f5e0ff */
[----:B------:R-:W-:Y:S01]  /*9940*/  ULDC UR4, c[0x0][0x22c] ;  /* 0x00008b0000047ab9 */ /* 0x000fe20000000800 */
[----:B------:R-:W-:Y:S01]  /*9950*/  ISETP.LT.AND P6, PT, R234, UR5, !P0 ;  /* 0x00000005ea007c0c */ /* 0x000fe2000c7c1270 */
[----:B------:R-:W-:Y:S01]  /*9960*/  ULDC UR5, c[0x0][0x22c] ;  /* 0x00008b0000057ab9 */ /* 0x000fe20000000800 */
[----:B------:R-:W-:-:S02]  /*9970*/  LEA.HI.X.SX32 R3, R12, R60, 0x1, P2 ;  /* 0x0000003c0c037211 */ /* 0x000fc400010f0eff */
[----:B------:R-:W-:Y:S02]  /*9980*/  PRMT R17, R5, 0x7770, RZ ;  /* 0x0000777005117816 */ /* 0x000fe400000000ff */
[----:B0-----:R-:W-:Y:S02]  /*9990*/  PRMT R13, R4, 0x7770, RZ ;  /* 0x00007770040d7816 */ /* 0x001fe400000000ff */
[-C--:B------:R-:W-:Y:S02]  /*99a0*/  IADD3 R8, P2, R0, R59.reuse, RZ ;  /* 0x0000003b00087210 */ /* 0x080fe40007f5e0ff */
        /* <DEDUP_REMOVED lines=8> */
[----:B------:R-:W-:Y:S01]  /*9a30*/  PRMT R25, R5, 0x7772, RZ ;  /* 0x0000777205197816 */ /* 0x000fe200000000ff */
[----:B------:R2:W-:Y:S01]  /*9a40*/  @P4 STG.E.U8 desc[UR14][R8.64], R15 ;  /* 0x0000000f08004986 */ /* 0x0005e2000c10110e */
[----:B-1----:R-:W-:-:S02]  /*9a50*/  IADD3 R10, P4, R0, R59, RZ ;  /* 0x0000003b000a7210 */ /* 0x002fc40007f9e0ff */
        /* <DEDUP_REMOVED lines=10> */
[----:B--2---:R-:W-:-:S02]  /*9b00*/  IADD3 R8, P6, R0, R59, RZ ;  /* 0x0000003b00087210 */ /* 0x004fc40007fde0ff */
[-C--:B------:R-:W-:Y:S02]  /*9b10*/  LEA.HI.X.SX32 R3, R3, R60.reuse, 0x1, P4 ;  /* 0x0000003c03037211 */ /* 0x080fe400020f0eff */
[C---:B------:R-:W-:Y:S01]  /*9b20*/  LEA.HI.X.SX32 R9, R0.reuse, R60, 0x1, P6 ;  /* 0x0000003c00097211 */ /* 0x040fe200030f0eff */
[----:B------:R-:W-:Y:S01]  /*9b30*/  VIADD R0, R0, UR4 ;  /* 0x0000000400007c36 */ /* 0x000fe20008000000 */
[----:B------:R-:W-:Y:S01]  /*9b40*/  PRMT R15, R6, 0x7770, RZ ;  /* 0x00007770060f7816 */ /* 0x000fe200000000ff */
[----:B------:R1:W-:Y:S01]  /*9b50*/  @P5 STG.E.U8 desc[UR14][R2.64], R13 ;  /* 0x0000000d02005986 */ /* 0x0003e2000c10110e */
[----:B------:R-:W-:Y:S01]  /*9b60*/  ULDC UR4, c[0x0][0x248] ;  /* 0x0000920000047ab9 */ /* 0x000fe20000000800 */
[----:B------:R-:W-:Y:S01]  /*9b70*/  ISETP.LT.AND P4, PT, R238, UR5, !P0 ;  /* 0x00000005ee007c0c */ /* 0x000fe2000c781270 */
[C---:B------:R-:W-:Y:S01]  /*9b80*/  VIADD R12, R0.reuse, UR4 ;  /* 0x00000004000c7c36 */ /* 0x040fe20008000000 */
[----:B------:R2:W-:Y:S01]  /*9b90*/  @P3 STG.E.U8 desc[UR14][R8.64], R15 ;  /* 0x0000000f08003986 */ /* 0x0005e2000c10110e */
[----:B0-----:R-:W-:Y:S01]  /*9ba0*/  IADD3 R10, P3, R0, R59, RZ ;  /* 0x0000003b000a7210 */ /* 0x001fe20007f7e0ff */
[----:B------:R-:W-:Y:S01]  /*9bb0*/  ULDC UR4, c[0x0][0x22c] ;  /* 0x00008b0000047ab9 */ /* 0x000fe20000000800 */
[----:B------:R-:W-:Y:S01]  /*9bc0*/  ULDC UR5, c[0x0][0x22c] ;  /* 0x00008b0000057ab9 */ /* 0x000fe20000000800 */
[----:B------:R-:W-:-:S02]  /*9bd0*/  PRMT R17, R7, 0x7771, RZ ;  /* 0x0000777107117816 */ /* 0x000fc400000000ff */
[-C--:B------:R-:W-:Y:S02]  /*9be0*/  LEA.HI.X.SX32 R11, R0, R60.reuse, 0x1, P3 ;  /* 0x0000003c000b7211 */ /* 0x080fe400018f0eff */
[----:B-1----:R-:W-:Y:S02]  /*9bf0*/  PRMT R13, R6, 0x7771, RZ ;  /* 0x00007771060d7816 */ /* 0x002fe400000000ff */
[CC--:B------:R-:W-:Y:S02]  /*9c00*/  IADD3 R2, P5, R12.reuse, R59.reuse, RZ ;  /* 0x0000003b0c027210 */ /* 0x0c0fe40007fbe0ff */
[----:B--2---:R-:W-:Y:S01]  /*9c10*/  PRMT R15, R7, 0x7770, RZ ;  /* 0x00007770070f7816 */ /* 0x004fe200000000ff */
[----:B------:R0:W-:Y:S01]  /*9c20*/  @P2 STG.E.U8 desc[UR14][R10.64], R13 ;  /* 0x0000000d0a002986 */ /* 0x0001e2000c10110e */
[----:B------:R-:W-:Y:S01]  /*9c30*/  ISETP.LT.AND P2, PT, R241, UR4, !P0 ;  /* 0x00000004f1007c0c */ /* 0x000fe2000c741270 */
[----:B------:R-:W-:Y:S01]  /*9c40*/  ULDC UR4, c[0x0][0x248] ;  /* 0x0000920000047ab9 */ /* 0x000fe20000000800 */
[CC--:B------:R-:W-:Y:S01]  /*9c50*/  LEA.HI.X.SX32 R3, R12.reuse, R60.reuse, 0x1, P5 ;  /* 0x0000003c0c037211 */ /* 0x0c0fe200028f0eff */
[----:B------:R-:W-:Y:S01]  /*9c60*/  VIADD R12, R12, UR4 ;  /* 0x000000040c0c7c36 */ /* 0x000fe20008000000 */
[----:B------:R-:W-:Y:S01]  /*9c70*/  ISETP.LT.AND P6, PT, R239, UR5, !P0 ;  /* 0x00000005ef007c0c */ /* 0x000fe2000c7c1270 */
[----:B------:R-:W-:Y:S01]  /*9c80*/  ULDC UR4, c[0x0][0x248] ;  /* 0x0000920000047ab9 */ /* 0x000fe20000000800 */
[----:B------:R-:W-:Y:S01]  /*9c90*/  ULDC UR5, c[0x0][0x22c] ;  /* 0x00008b0000057ab9 */ /* 0x000fe20000000800 */
[----:B------:R1:W-:Y:S01]  /*9ca0*/  @P4 STG.E.U8 desc[UR14][R2.64], R15 ;  /* 0x0000000f02004986 */ /* 0x0003e2000c10110e */
[CC--:B------:R-:W-:Y:S01]  /*9cb0*/  IADD3 R8, P4, R12.reuse, R59.reuse, RZ ;  /* 0x0000003b0c087210 */ /* 0x0c0fe20007f9e0ff */
[----:B------:R-:W-:Y:S01]  /*9cc0*/  VIADD R0, R12, UR4 ;  /* 0x000000040c007c36 */ /* 0x000fe20008000000 */
[----:B------:R-:W-:Y:S01]  /*9cd0*/  ULDC UR4, c[0x0][0x248] ;  /* 0x0000920000047ab9 */ /* 0x000fe20000000800 */
[----:B------:R-:W-:Y:S01]  /*9ce0*/  ISETP.LT.AND P3, PT, R240, UR5, !P0 ;  /* 0x00000005f0007c0c */ /* 0x000fe2000c761270 */
[----:B------:R-:W-:Y:S01]  /*9cf0*/  ULDC UR5, c[0x0][0x22c] ;  /* 0x00008b0000057ab9 */ /* 0x000fe20000000800 */
[----:B------:R-:W-:Y:S01]  /*9d00*/  LEA.HI.X.SX32 R9, R12, R60, 0x1, P4 ;  /* 0x0000003c0c097211 */ /* 0x000fe200020f0eff */
[C---:B------:R-:W-:Y:S01]  /*9d10*/  VIADD R12, R0.reuse, UR4 ;  /* 0x00000004000c7c36 */ /* 0x040fe20008000000 */
[----:B------:R-:W-:Y:S01]  /*9d20*/  ULDC UR4, c[0x0][0x248] ;  /* 0x0000920000047ab9 */ /* 0x000fe20000000800 */
[----:B0-----:R-:W-:-:S02]  /*9d30*/  IADD3 R10, P4, R0, R59, RZ ;  /* 0x0000003b000a7210 */ /* 0x001fc40007f9e0ff */
[----:B------:R0:W-:Y:S01]  /*9d40*/  @P6 STG.E.U8 desc[UR14][R8.64], R17 ;  /* 0x0000001108006986 */ /* 0x0001e2000c10110e */
[-C--:B-1----:R-:W-:Y:S02]  /*9d50*/  IADD3 R2, P6, R12, R59.reuse, RZ ;  /* 0x0000003b0c027210 */ /* 0x082fe40007fde0ff */
[----:B------:R-:W-:Y:S01]  /*9d60*/  ISETP.LT.AND P5, PT, R242, UR5, !P0 ;  /* 0x00000005f2007c0c */ /* 0x000fe2000c7a1270 */
[----:B------:R-:W-:Y:S01]  /*9d70*/  ULDC UR5, c[0x0][0x22c] ;  /* 0x00008b0000057ab9 */ /* 0x000fe20000000800 */
[CC--:B------:R-:W-:Y:S01]  /*9d80*/  LEA.HI.X.SX32 R3, R12.reuse, R60.reuse, 0x1, P6 ;  /* 0x0000003c0c037211 */ /* 0x0c0fe200030f0eff */
[----:B------:R-:W-:Y:S01]  /*9d90*/  VIADD R12, R12, UR4 ;  /* 0x000000040c0c7c36 */ /* 0x000fe20008000000 */
[----:B------:R-:W-:Y:S01]  /*9da0*/  ULDC UR4, c[0x0][0x248] ;  /* 0x0000920000047ab9 */ /* 0x000fe20000000800 */
[----:B------:R-:W-:Y:S02]  /*9db0*/  PRMT R13, R4, 0x7772, RZ ;  /* 0x00007772040d7816 */ /* 0x000fe400000000ff */
[----:B------:R-:W-:Y:S01]  /*9dc0*/  LEA.HI.X.SX32 R11, R0, R60, 0x1, P4 ;  /* 0x0000003c000b7211 */ /* 0x000fe200020f0eff */
[----:B------:R-:W-:Y:S01]  /*9dd0*/  VIADD R0, R12, UR4 ;  /* 0x000000040c007c36 */ /* 0x000fe20008000000 */
[----:B------:R-:W-:Y:S01]  /*9de0*/  PRMT R15, R4, 0x7773, RZ ;  /* 0x00007773040f7816 */ /* 0x000fe200000000ff */
[----:B------:R-:W-:Y:S01]  /*9df0*/  ULDC UR4, c[0x0][0x248] ;  /* 0x0000920000047ab9 */ /* 0x000fe20000000800 */
[----:B------:R-:W-:Y:S01]  /*9e00*/  ISETP.LT.AND P4, PT, R243, UR5, !P0 ;  /* 0x00000005f3007c0c */ /* 0x000fe2000c781270 */
[----:B------:R-:W-:Y:S01]  /*9e10*/  ULDC UR5, c[0x0][0x22c] ;  /* 0x00008b0000057ab9 */ /* 0x000fe20000000800 */
[----:B------:R1:W-:Y:S01]  /*9e20*/  @P3 STG.E.U8 desc[UR14][R10.64], R13 ;  /* 0x0000000d0a003986 */ /* 0x0003e2000c10110e */
[----:B------:R-:W-:Y:S01]  /*9e30*/  VIADD R4, R0, UR4 ;  /* 0x0000000400047c36 */ /* 0x000fe20008000000 */
[----:B------:R-:W-:Y:S01]  /*9e40*/  ISETP.LT.AND P3, PT, R244, UR5, !P0 ;  /* 0x00000005f4007c0c */ /* 0x000fe2000c761270 */
[----:B------:R-:W-:Y:S01]  /*9e50*/  ULDC UR5, c[0x0][0x248] ;  /* 0x0000920000057ab9 */ /* 0x000fe20000000800 */
[----:B------:R2:W-:Y:S01]  /*9e60*/  @P2 STG.E.U8 desc[UR14][R2.64], R15 ;  /* 0x0000000f02002986 */ /* 0x0005e2000c10110e */
[----:B0-----:R-:W-:Y:S01]  /*9e70*/  IADD3 R8, P2, R12, R59, RZ ;  /* 0x0000003b0c087210 */ /* 0x001fe20007f5e0ff */
[----:B------:R-:W-:Y:S01]  /*9e80*/  ULDC UR4, c[0x0][0x248] ;  /* 0x0000920000047ab9 */ /* 0x000fe20000000800 */
[----:B------:R-:W-:-:S02]  /*9e90*/  PRMT R23, R5, 0x7773, RZ ;  /* 0x0000777305177816 */ /* 0x000fc400000000ff */
[-C--:B------:R-:W-:Y:S02]  /*9ea0*/  LEA.HI.X.SX32 R9, R12, R60.reuse, 0x1, P2 ;  /* 0x0000003c0c097211 */ /* 0x080fe400010f0eff */
[----:B------:R-:W-:Y:S01]  /*9eb0*/  PRMT R21, R6, 0x7772, RZ ;  /* 0x0000777206157816 */ /* 0x000fe200000000ff */
[----:B-1----:R-:W-:Y:S01]  /*9ec0*/  VIADD R13, R4, UR5 ;  /* 0x00000005040d7c36 */ /* 0x002fe20008000000 */
[-C--:B------:R-:W-:Y:S01]  /*9ed0*/  IADD3 R10, P2, R0, R59.reuse, RZ ;  /* 0x0000003b000a7210 */ /* 0x080fe20007f5e0ff */
[----:B------:R-:W-:Y:S01]  /*9ee0*/  ULDC UR5, c[0x0][0x248] ;  /* 0x0000920000057ab9 */ /* 0x000fe20000000800 */
[----:B------:R-:W-:Y:S01]  /*9ef0*/  PRMT R19, R6, 0x7773, RZ ;  /* 0x0000777306137816 */ /* 0x000fe200000000ff */
[----:B--2---:R-:W-:Y:S01]  /*9f00*/  VIADD R15, R13, UR4 ;  /* 0x000000040d0f7c36 */ /* 0x004fe20008000000 */
[-C--:B------:R-:W-:Y:S01]  /*9f10*/  LEA.HI.X.SX32 R11, R0, R60.reuse, 0x1, P2 ;  /* 0x0000003c000b7211 */ /* 0x080fe200010f0eff */
[----:B------:R-:W-:Y:S01]  /*9f20*/  ULDC UR4, c[0x0][0x22c] ;  /* 0x00008b0000047ab9 */ /* 0x000fe20000000800 */
[CC--:B------:R-:W-:Y:S01]  /*9f30*/  IADD3 R2, P6, R4.reuse, R59.reuse, RZ ;  /* 0x0000003b04027210 */ /* 0x0c0fe20007fde0ff */
[C---:B------:R-:W-:Y:S01]  /*9f40*/  VIADD R0, R15.reuse, UR5 ;  /* 0x000000050f007c36 */ /* 0x040fe20008000000 */
[----:B------:R-:W-:Y:S01]  /*9f50*/  IADD3 R14, P2, R15, R59, RZ ;  /* 0x0000003b0f0e7210 */ /* 0x000fe20007f5e0ff */
[----:B------:R0:W-:Y:S01]  /*9f60*/  @P5 STG.E.U8 desc[UR14][R8.64], R25 ;  /* 0x0000001908005986 */ /* 0x0001e2000c10110e */
[----:B------:R-:W-:-:S02]  /*9f70*/  LEA.HI.X.SX32 R3, R4, R60, 0x1, P6 ;  /* 0x0000003c04037211 */ /* 0x000fc400030f0eff */
[-C--:B------:R-:W-:Y:S01]  /*9f80*/  LEA.HI.X.SX32 R15, R15, R60.reuse, 0x1, P2 ;  /* 0x0000003c0f0f7211 */ /* 0x080fe200010f0eff */
[----:B------:R0:W-:Y:S01]  /*9f90*/  @P4 STG.E.U8 desc[UR14][R10.64], R23 ;  /* 0x000000170a004986 */ /* 0x0001e2000c10110e */
[----:B------:R-:W-:Y:S02]  /*9fa0*/  ISETP.LT.AND P2, PT, R245, UR6, !P0 ;  /* 0x00000006f5007c0c */ /* 0x000fe4000c741270 */
[----:B------:R-:W-:Y:S01]  /*9fb0*/  ISETP.LT.AND P0, PT, R181, UR4, !P0 ;  /* 0x00000004b5007c0c */ /* 0x000fe2000c701270 */
[----:B------:R0:W-:Y:S01]  /*9fc0*/  @P3 STG.E.U8 desc[UR14][R2.64], R21 ;  /* 0x0000001502003986 */ /* 0x0001e2000c10110e */
[----:B------:R-:W-:Y:S02]  /*9fd0*/  IADD3 R12, P6, R13, R59, RZ ;  /* 0x0000003b0d0c7210 */ /* 0x000fe40007fde0ff */
[----:B------:R-:W-:Y:S02]  /*9fe0*/  PRMT R5, R7, 0x7773, RZ ;  /* 0x0000777307057816 */ /* 0x000fe400000000ff */
[----:B------:R-:W-:-:S02]  /*9ff0*/  LEA.HI.X.SX32 R13, R13, R60, 0x1, P6 ;  /* 0x0000003c0d0d7211 */ /* 0x000fc400030f0eff */
[----:B------:R-:W-:Y:S02]  /*a000*/  PRMT R7, R7, 0x7772, RZ ;  /* 0x0000777207077816 */ /* 0x000fe400000000ff */
[C---:B------:R-:W-:Y:S01]  /*a010*/  IADD3 R16, P6, R0.reuse, R59, RZ ;  /* 0x0000003b00107210 */ /* 0x040fe20007fde0ff */
[----:B------:R0:W-:Y:S03]  /*a020*/  @P2 STG.E.U8 desc[UR14][R12.64], R19 ;  /* 0x000000130c002986 */ /* 0x0001e6000c10110e */
[----:B------:R-:W-:Y:S01]  /*a030*/  LEA.HI.X.SX32 R17, R0, R60, 0x1, P6 ;  /* 0x0000003c00117211 */ /* 0x000fe200030f0eff */
[----:B------:R0:W-:Y:S01]  /*a040*/  @P0 STG.E.U8 desc[UR14][R14.64], R7 ;  /* 0x000000070e000986 */ /* 0x0001e2000c10110e */
[----:B------:R-:W-:Y:S07]  /*a050*/  @!P1 EXIT ;  /* 0x000000000000994d */ /* 0x000fee0003800000 */
[----:B------:R-:W-:Y:S01]  /*a060*/  STG.E.U8 desc[UR14][R16.64], R5 ;  /* 0x0000000510007986 */ /* 0x000fe2000c10110e */
[----:B------:R-:W-:Y:S05]  /*a070*/  EXIT ;  /* 0x000000000000794d */ /* 0x000fea0003800000 */
.L_x_2:
[----:B------:R-:W-:-:S00]  /*a080*/  BRA `(.L_x_2) ;  /* 0xfffffffc00fc7947 */ /* 0x000fc0000383ffff */
[----:B------:R-:W-:-:S00]  /*a090*/  NOP ;  /* 0x0000000000007918 */ /* 0x000fc00000000000 */
        /* <DEDUP_REMOVED lines=14> */
.L_x_3:


//--------------------- .nv.shared.matmul_kernel  --------------------------
	.section	.nv.shared.matmul_kernel,"aw",@nobits
	.sectionflags	@""
	.align	16
	.zero		1024


//--------------------- .nv.shared.reserved.0     --------------------------
	.section	.nv.shared.reserved.0,"aw",@nobits
	.weak		__nv_reservedSMEM_offset_0_alias
	.size		__nv_reservedSMEM_offset_0_alias, 0, 0
	.other		__nv_reservedSMEM_offset_0_alias,@"STO_CUDA_RESERVED_SHARED STV_DEFAULT"
__nv_reservedSMEM_offset_0_alias:
	.zero		0


//--------------------- .nv.constant0.matmul_kernel --------------------------
	.section	.nv.constant0.matmul_kernel,"a",@progbits
	.sectionflags	@""
	.align	4
.nv.constant0.matmul_kernel:
	.zero		608


//--------------------- SYMBOLS --------------------------

	.type		.nv.reservedSmem.offset0,@object
	.size		.nv.reservedSmem.offset0,0x4
